def attn_fwd(
    Q,
    K,
    V,
    Out,
    Lse,
    sm_scale,
    stride_qz,
    stride_qh,
    stride_qm,
    stride_qk,
    stride_kz,
    stride_kh,
    stride_kn,
    stride_kk,
    stride_vz,
    stride_vh,
    stride_vn,
    stride_vk,
    stride_oz,
    stride_oh,
    stride_om,
    stride_ok,
    seqlen_q,
    seqlen_k,
    BLOCK_M: tl.constexpr,
    BLOCK_N: tl.constexpr,
    HEAD_DIM: tl.constexpr,
    CAUSAL: tl.constexpr,
):
    start_m = tl.program_id(0)
    off_hz = tl.program_id(1)
    q_off = off_hz * stride_qh
    k_off = off_hz * stride_kh
    v_off = off_hz * stride_vh
    offs_m = start_m * BLOCK_M + tl.arange(0, BLOCK_M)
    offs_d = tl.arange(0, HEAD_DIM)
    offs_n = tl.arange(0, BLOCK_N)
    q_ptrs = Q + q_off + offs_m[:, None] * stride_qm + offs_d[None, :] * stride_qk
    k_ptrs = K + k_off + offs_d[:, None] * stride_kk + offs_n[None, :] * stride_kn
    v_ptrs = V + v_off + offs_n[:, None] * stride_vn + offs_d[None, :] * stride_vk
    m_i = tl.full([BLOCK_M], float("-inf"), dtype=tl.float32)
    l_i = tl.zeros([BLOCK_M], dtype=tl.float32) + 1.0
    acc = tl.zeros([BLOCK_M, HEAD_DIM], dtype=tl.float32)
    q = tl.load(q_ptrs)
    acc, l_i, m_i = _attn_fwd_inner(
        acc,
        l_i,
        m_i,
        q,
        k_ptrs,
        v_ptrs,
        sm_scale,
        stride_kn,
        stride_vn,
        start_m,
        seqlen_k,
        BLOCK_M,
        BLOCK_N,
        HEAD_DIM,
        CAUSAL,
    )
    acc = acc / l_i[:, None]
    lse = m_i + tl.math.log2(l_i) / 1.4426950408889634
    o_ptrs = (
        Out
        + off_hz * stride_oh
        + offs_m[:, None] * stride_om
        + offs_d[None, :] * stride_ok
    )
    tl.store(o_ptrs, acc.to(Out.dtype.element_ty))
    tl.store(Lse + off_hz * seqlen_q + offs_m, lse)

# config = {"BLOCK_M": 128, "BLOCK_N": 32, "HEAD_DIM": 128, "arch": "sm_80", "causal": false, "dtype": "bf16", "num_stages": 2, "num_warps": 4}
# arch = sm_80


// ===== COMPILED SASS (sm_80) =====

	.target	sm_80

	.elftype	@"ET_EXEC"


//--------------------- .note.nv.tkinfo           --------------------------
	.section	.note.nv.tkinfo,"",@"SHT_NOTE"
	.sectionflags	@"SHF_NOTE_NV_TKINFO"
	.tkinfo
        /*0018*/ 	.word	0x00000002
        /*0030*/ 	.string	""
        /*0030*/ 	.string	"ptxas"
        /*0030*/ 	.string	"Cuda compilation tools, release 13.0, V13.0.88"
        /*0030*/ 	.string	"Build cuda_13.0.r13.0/compiler.36424714_0"
        /*0030*/ 	.string	"-v  -suppress-debug-info  -lineinfo  -arch sm_80 "



//--------------------- .note.nv.cuinfo           --------------------------
	.section	.note.nv.cuinfo,"",@"SHT_NOTE"
	.sectionflags	@"SHF_NOTE_NV_CUINFO"
        /*0018*/ 	.short	0x0002
        /*001a*/ 	.short	0x0050
        /*001c*/ 	.short	0x0082
	.zero		2


//--------------------- .nv.info                  --------------------------
	.section	.nv.info,"",@"SHT_CUDA_INFO"
	.align	4


	//----- nvinfo : EIATTR_REGCOUNT
	.align		4
        /*0000*/ 	.byte	0x04, 0x2f
        /*0002*/ 	.short	(.L_2 - .L_1)
	.align		4
.L_1:
        /*0004*/ 	.word	index@(attn_fwd)
        /*0008*/ 	.word	0x000000ff


	//----- nvinfo : EIATTR_FRAME_SIZE
	.align		4
.L_2:
        /*000c*/ 	.byte	0x04, 0x11
        /*000e*/ 	.short	(.L_4 - .L_3)
	.align		4
.L_3:
        /*0010*/ 	.word	index@(attn_fwd)
        /*0014*/ 	.word	0x00000208


	//----- nvinfo : EIATTR_MIN_STACK_SIZE
	.align		4
.L_4:
        /*0018*/ 	.byte	0x04, 0x12
        /*001a*/ 	.short	(.L_6 - .L_5)
	.align		4
.L_5:
        /*001c*/ 	.word	index@(attn_fwd)
        /*0020*/ 	.word	0x00000208
.L_6:


//--------------------- .nv.info.attn_fwd         --------------------------
	.section	.nv.info.attn_fwd,"",@"SHT_CUDA_INFO"
	.sectionflags	@""
	.align	4


	//----- nvinfo : EIATTR_CUDA_API_VERSION
	.align		4
        /*0000*/ 	.byte	0x04, 0x37
        /*0002*/ 	.short	(.L_8 - .L_7)
.L_7:
        /*0004*/ 	.word	0x00000082


	//----- nvinfo : EIATTR_SW2861232_WAR
	.align		4
.L_8:
        /*0008*/ 	.byte	0x01, 0x35
	.zero		2


	//----- nvinfo : EIATTR_PARAM_CBANK
	.align		4
        /*000c*/ 	.byte	0x04, 0x0a
        /*000e*/ 	.short	(.L_10 - .L_9)
	.align		4
.L_9:
        /*0010*/ 	.word	index@(.nv.constant0.attn_fwd)
        /*0014*/ 	.short	0x0160
        /*0016*/ 	.short	0x0088


	//----- nvinfo : EIATTR_CBANK_PARAM_SIZE
	.align		4
.L_10:
        /*0018*/ 	.byte	0x03, 0x19
        /*001a*/ 	.short	0x0088


	//----- nvinfo : EIATTR_KPARAM_INFO
	.align		4
        /*001c*/ 	.byte	0x04, 0x17
        /*001e*/ 	.short	(.L_12 - .L_11)
.L_11:
        /*0020*/ 	.word	0x00000000
        /*0024*/ 	.short	0x0019
        /*0026*/ 	.short	0x0080
        /*0028*/ 	.byte	0x00, 0xf4, 0x21, 0x00


	//----- nvinfo : EIATTR_KPARAM_INFO
	.align		4
.L_12:
        /*002c*/ 	.byte	0x04, 0x17
        /*002e*/ 	.short	(.L_14 - .L_13)
.L_13:
        /*0030*/ 	.word	0x00000000
        /*0034*/ 	.short	0x0018
        /*0036*/ 	.short	0x0078
        /*0038*/ 	.byte	0x00, 0xf4, 0x21, 0x00


	//----- nvinfo : EIATTR_KPARAM_INFO
	.align		4
.L_14:
        /*003c*/ 	.byte	0x04, 0x17
        /*003e*/ 	.short	(.L_16 - .L_15)
.L_15:
        /*0040*/ 	.word	0x00000000
        /*0044*/ 	.short	0x0017
        /*0046*/ 	.short	0x0070
        /*0048*/ 	.byte	0x00, 0xf0, 0x11, 0x00


	//----- nvinfo : EIATTR_KPARAM_INFO
	.align		4
.L_16:
        /*004c*/ 	.byte	0x04, 0x17
        /*004e*/ 	.short	(.L_18 - .L_17)
.L_17:
        /*0050*/ 	.word	0x00000000
        /*0054*/ 	.short	0x0016
        /*0056*/ 	.short	0x006c
        /*0058*/ 	.byte	0x00, 0xf0, 0x11, 0x00


	//----- nvinfo : EIATTR_KPARAM_INFO
	.align		4
.L_18:
        /*005c*/ 	.byte	0x04, 0x17
        /*005e*/ 	.short	(.L_20 - .L_19)
.L_19:
        /*0060*/ 	.word	0x00000000
        /*0064*/ 	.short	0x0015
        /*0066*/ 	.short	0x0068
        /*0068*/ 	.byte	0x00, 0xf0, 0x11, 0x00


	//----- nvinfo : EIATTR_KPARAM_INFO
	.align		4
.L_20:
        /*006c*/ 	.byte	0x04, 0x17
        /*006e*/ 	.short	(.L_22 - .L_21)
.L_21:
        /*0070*/ 	.word	0x00000000
        /*0074*/ 	.short	0x0014
        /*0076*/ 	.short	0x0064
        /*0078*/ 	.byte	0x00, 0xf0, 0x11, 0x00


	//----- nvinfo : EIATTR_KPARAM_INFO
	.align		4
.L_22:
        /*007c*/ 	.byte	0x04, 0x17
        /*007e*/ 	.short	(.L_24 - .L_23)
.L_23:
        /*0080*/ 	.word	0x00000000
        /*0084*/ 	.short	0x0013
        /*0086*/ 	.short	0x0060
        /*0088*/ 	.byte	0x00, 0xf0, 0x11, 0x00


	//----- nvinfo : EIATTR_KPARAM_INFO
	.align		4
.L_24:
        /*008c*/ 	.byte	0x04, 0x17
        /*008e*/ 	.short	(.L_26 - .L_25)
.L_25:
        /*0090*/ 	.word	0x00000000
        /*0094*/ 	.short	0x0012
        /*0096*/ 	.short	0x005c
        /*0098*/ 	.byte	0x00, 0xf0, 0x11, 0x00


	//----- nvinfo : EIATTR_KPARAM_INFO
	.align		4
.L_26:
        /*009c*/ 	.byte	0x04, 0x17
        /*009e*/ 	.short	(.L_28 - .L_27)
.L_27:
        /*00a0*/ 	.word	0x00000000
        /*00a4*/ 	.short	0x0011
        /*00a6*/ 	.short	0x0058
        /*00a8*/ 	.byte	0x00, 0xf0, 0x11, 0x00


	//----- nvinfo : EIATTR_KPARAM_INFO
	.align		4
.L_28:
        /*00ac*/ 	.byte	0x04, 0x17
        /*00ae*/ 	.short	(.L_30 - .L_29)
.L_29:
        /*00b0*/ 	.word	0x00000000
        /*00b4*/ 	.short	0x0010
        /*00b6*/ 	.short	0x0054
        /*00b8*/ 	.byte	0x00, 0xf0, 0x11, 0x00


	//----- nvinfo : EIATTR_KPARAM_INFO
	.align		4
.L_30:
        /*00bc*/ 	.byte	0x04, 0x17
        /*00be*/ 	.short	(.L_32 - .L_31)
.L_31:
        /*00c0*/ 	.word	0x00000000
        /*00c4*/ 	.short	0x000f
        /*00c6*/ 	.short	0x0050
        /*00c8*/ 	.byte	0x00, 0xf0, 0x11, 0x00


	//----- nvinfo : EIATTR_KPARAM_INFO
	.align		4
.L_32:
        /*00cc*/ 	.byte	0x04, 0x17
        /*00ce*/ 	.short	(.L_34 - .L_33)
.L_33:
        /*00d0*/ 	.word	0x00000000
        /*00d4*/ 	.short	0x000e
        /*00d6*/ 	.short	0x004c
        /*00d8*/ 	.byte	0x00, 0xf0, 0x11, 0x00


	//----- nvinfo : EIATTR_KPARAM_INFO
	.align		4
.L_34:
        /*00dc*/ 	.byte	0x04, 0x17
        /*00de*/ 	.short	(.L_36 - .L_35)
.L_35:
        /*00e0*/ 	.word	0x00000000
        /*00e4*/ 	.short	0x000d
        /*00e6*/ 	.short	0x0048
        /*00e8*/ 	.byte	0x00, 0xf0, 0x11, 0x00


	//----- nvinfo : EIATTR_KPARAM_INFO
	.align		4
.L_36:
        /*00ec*/ 	.byte	0x04, 0x17
        /*00ee*/ 	.short	(.L_38 - .L_37)
.L_37:
        /*00f0*/ 	.word	0x00000000
        /*00f4*/ 	.short	0x000c
        /*00f6*/ 	.short	0x0044
        /*00f8*/ 	.byte	0x00, 0xf0, 0x11, 0x00


	//----- nvinfo : EIATTR_KPARAM_INFO
	.align		4
.L_38:
        /*00fc*/ 	.byte	0x04, 0x17
        /*00fe*/ 	.short	(.L_40 - .L_39)
.L_39:
        /*0100*/ 	.word	0x00000000
        /*0104*/ 	.short	0x000b
        /*0106*/ 	.short	0x0040
        /*0108*/ 	.byte	0x00, 0xf0, 0x11, 0x00


	//----- nvinfo : EIATTR_KPARAM_INFO
	.align		4
.L_40:
        /*010c*/ 	.byte	0x04, 0x17
        /*010e*/ 	.short	(.L_42 - .L_41)
.L_41:
        /*0110*/ 	.word	0x00000000
        /*0114*/ 	.short	0x000a
        /*0116*/ 	.short	0x003c
        /*0118*/ 	.byte	0x00, 0xf0, 0x11, 0x00


	//----- nvinfo : EIATTR_KPARAM_INFO
	.align		4
.L_42:
        /*011c*/ 	.byte	0x04, 0x17
        /*011e*/ 	.short	(.L_44 - .L_43)
.L_43:
        /*0120*/ 	.word	0x00000000
        /*0124*/ 	.short	0x0009
        /*0126*/ 	.short	0x0038
        /*0128*/ 	.byte	0x00, 0xf0, 0x11, 0x00


	//----- nvinfo : EIATTR_KPARAM_INFO
	.align		4
.L_44:
        /*012c*/ 	.byte	0x04, 0x17
        /*012e*/ 	.short	(.L_46 - .L_45)
.L_45:
        /*0130*/ 	.word	0x00000000
        /*0134*/ 	.short	0x0008
        /*0136*/ 	.short	0x0034
        /*0138*/ 	.byte	0x00, 0xf0, 0x11, 0x00


	//----- nvinfo : EIATTR_KPARAM_INFO
	.align		4
.L_46:
        /*013c*/ 	.byte	0x04, 0x17
        /*013e*/ 	.short	(.L_48 - .L_47)
.L_47:
        /*0140*/ 	.word	0x00000000
        /*0144*/ 	.short	0x0007
        /*0146*/ 	.short	0x0030
        /*0148*/ 	.byte	0x00, 0xf0, 0x11, 0x00


	//----- nvinfo : EIATTR_KPARAM_INFO
	.align		4
.L_48:
        /*014c*/ 	.byte	0x04, 0x17
        /*014e*/ 	.short	(.L_50 - .L_49)
.L_49:
        /*0150*/ 	.word	0x00000000
        /*0154*/ 	.short	0x0006
        /*0156*/ 	.short	0x002c
        /*0158*/ 	.byte	0x00, 0xf0, 0x11, 0x00


	//----- nvinfo : EIATTR_KPARAM_INFO
	.align		4
.L_50:
        /*015c*/ 	.byte	0x04, 0x17
        /*015e*/ 	.short	(.L_52 - .L_51)
.L_51:
        /*0160*/ 	.word	0x00000000
        /*0164*/ 	.short	0x0005
        /*0166*/ 	.short	0x0028
        /*0168*/ 	.byte	0x00, 0xf0, 0x11, 0x00


	//----- nvinfo : EIATTR_KPARAM_INFO
	.align		4
.L_52:
        /*016c*/ 	.byte	0x04, 0x17
        /*016e*/ 	.short	(.L_54 - .L_53)
.L_53:
        /*0170*/ 	.word	0x00000000
        /*0174*/ 	.short	0x0004
        /*0176*/ 	.short	0x0020
        /*0178*/ 	.byte	0x00, 0xf4, 0x21, 0x00


	//----- nvinfo : EIATTR_KPARAM_INFO
	.align		4
.L_54:
        /*017c*/ 	.byte	0x04, 0x17
        /*017e*/ 	.short	(.L_56 - .L_55)
.L_55:
        /*0180*/ 	.word	0x00000000
        /*0184*/ 	.short	0x0003
        /*0186*/ 	.short	0x0018
        /*0188*/ 	.byte	0x00, 0xf4, 0x21, 0x00


	//----- nvinfo : EIATTR_KPARAM_INFO
	.align		4
.L_56:
        /*018c*/ 	.byte	0x04, 0x17
        /*018e*/ 	.short	(.L_58 - .L_57)
.L_57:
        /*0190*/ 	.word	0x00000000
        /*0194*/ 	.short	0x0002
        /*0196*/ 	.short	0x0010
        /*0198*/ 	.byte	0x00, 0xf4, 0x21, 0x00


	//----- nvinfo : EIATTR_KPARAM_INFO
	.align		4
.L_58:
        /*019c*/ 	.byte	0x04, 0x17
        /*019e*/ 	.short	(.L_60 - .L_59)
.L_59:
        /*01a0*/ 	.word	0x00000000
        /*01a4*/ 	.short	0x0001
        /*01a6*/ 	.short	0x0008
        /*01a8*/ 	.byte	0x00, 0xf4, 0x21, 0x00


	//----- nvinfo : EIATTR_KPARAM_INFO
	.align		4
.L_60:
        /*01ac*/ 	.byte	0x04, 0x17
        /*01ae*/ 	.short	(.L_62 - .L_61)
.L_61:
        /*01b0*/ 	.word	0x00000000
        /*01b4*/ 	.short	0x0000
        /*01b6*/ 	.short	0x0000
        /*01b8*/ 	.byte	0x00, 0xf4, 0x21, 0x00


	//----- nvinfo : EIATTR_MAXREG_COUNT
	.align		4
.L_62:
        /*01bc*/ 	.byte	0x03, 0x1b
        /*01be*/ 	.short	0x00ff


	//----- nvinfo : EIATTR_NUM_BARRIERS
	.align		4
        /*01c0*/ 	.byte	0x02, 0x4c
        /*01c2*/ 	.byte	0x01
	.zero		1


	//----- nvinfo : EIATTR_ANNOTATIONS
	.align		4
        /*01c4*/ 	.byte	0x04, 0x55
        /*01c6*/ 	.short	(.L_64 - .L_63)


	//   ....[0]....
.L_63:
        /*01c8*/ 	.word	0x00000001
        /*01cc*/ 	.byte	0x80, 0x2d, 0x00, 0x00, 0x01, 0x00, 0x00, 0x00, 0x90, 0x2d, 0x00, 0x00, 0x01, 0x00, 0x00, 0x00
        /* <DEDUP_REMOVED lines=71> */
        /*064c*/ 	.byte	0x40, 0x7f, 0x00, 0x00, 0x01, 0x00, 0x00, 0x00, 0x50, 0x7f, 0x00, 0x00


	//----- nvinfo : EIATTR_MERCURY_ISA_VERSION
	.align		4
.L_64:
        /*0658*/ 	.byte	0x03, 0x5f
        /*065a*/ 	.short	0x0000


	//----- nvinfo : EIATTR_COOP_GROUP_MASK_REGIDS
	.align		4
        /*065c*/ 	.byte	0x04, 0x29
        /*065e*/ 	.short	(.L_66 - .L_65)


	//   ....[0]....
.L_65:
        /*0660*/ 	.word	0xffffffff


	//   ....[1]....
        /*0664*/ 	.word	0xffffffff


	//   ....[2]....
        /*0668*/ 	.word	0xffffffff


	//   ....[3]....
        /*066c*/ 	.word	0xffffffff


	//   ....[4]....
        /*0670*/ 	.word	0xffffffff


	//   ....[5]....
        /*0674*/ 	.word	0xffffffff


	//   ....[6]....
        /*0678*/ 	.word	0xffffffff


	//   ....[7]....
        /*067c*/ 	.word	0xffffffff


	//   ....[8]....
        /*0680*/ 	.word	0xffffffff


	//   ....[9]....
        /*0684*/ 	.word	0xffffffff


	//   ....[10]....
        /*0688*/ 	.word	0xffffffff


	//   ....[11]....
        /*068c*/ 	.word	0xffffffff


	//   ....[12]....
        /*0690*/ 	.word	0xffffffff


	//   ....[13]....
        /*0694*/ 	.word	0xffffffff


	//   ....[14]....
        /*0698*/ 	.word	0xffffffff


	//   ....[15]....
        /*069c*/ 	.word	0xffffffff


	//----- nvinfo : EIATTR_COOP_GROUP_INSTR_OFFSETS
	.align		4
.L_66:
        /*06a0*/ 	.byte	0x04, 0x28
        /*06a2*/ 	.short	(.L_68 - .L_67)


	//   ....[0]....
.L_67:
        /*06a4*/ 	.word	0x00006070


	//   ....[1]....
        /*06a8*/ 	.word	0x000061f0


	//   ....[2]....
        /*06ac*/ 	.word	0x00006220


	//   ....[3]....
        /*06b0*/ 	.word	0x00006300


	//   ....[4]....
        /*06b4*/ 	.word	0x00006320


	//   ....[5]....
        /*06b8*/ 	.word	0x000063f0


	//   ....[6]....
        /*06bc*/ 	.word	0x00006410


	//   ....[7]....
        /*06c0*/ 	.word	0x00006510


	//   ....[8]....
        /*06c4*/ 	.word	0x00007ba0


	//   ....[9]....
        /*06c8*/ 	.word	0x00007bb0


	//   ....[10]....
        /*06cc*/ 	.word	0x00007bc0


	//   ....[11]....
        /*06d0*/ 	.word	0x00007bd0


	//   ....[12]....
        /*06d4*/ 	.word	0x00007c60


	//   ....[13]....
        /*06d8*/ 	.word	0x00007c80


	//   ....[14]....
        /*06dc*/ 	.word	0x00007c90


	//   ....[15]....
        /*06e0*/ 	.word	0x00007ca0


	//----- nvinfo : EIATTR_EXIT_INSTR_OFFSETS
	.align		4
.L_68:
        /*06e4*/ 	.byte	0x04, 0x1c
        /*06e6*/ 	.short	(.L_70 - .L_69)


	//   ....[0]....
.L_69:
        /*06e8*/ 	.word	0x0000d3f0


	//----- nvinfo : EIATTR_REQNTID
	.align		4
.L_70:
        /*06ec*/ 	.byte	0x04, 0x10
        /*06ee*/ 	.short	(.L_72 - .L_71)
.L_71:
        /*06f0*/ 	.word	0x00000080
        /*06f4*/ 	.word	0x00000001
        /*06f8*/ 	.word	0x00000001
.L_72:


//--------------------- .nv.callgraph             --------------------------
	.section	.nv.callgraph,"",@"SHT_CUDA_CALLGRAPH"
	.align	4
	.sectionentsize	8
	.align		4
        /*0000*/ 	.word	0x00000000
	.align		4
        /*0004*/ 	.word	0xffffffff
	.align		4
        /*0008*/ 	.word	0x00000000
	.align		4
        /*000c*/ 	.word	0xfffffffe
	.align		4
        /*0010*/ 	.word	0x00000000
	.align		4
        /*0014*/ 	.word	0xfffffffd
	.align		4
        /*0018*/ 	.word	0x00000000
	.align		4
        /*001c*/ 	.word	0xfffffffc


//--------------------- .nv.rel.action            --------------------------
	.section	.nv.rel.action,"",@"SHT_CUDA_RELOCINFO"
	.align	8
	.sectionentsize	8
        /*0000*/ 	.byte	0x73, 0x00, 0x00, 0x00, 0x00, 0x00, 0x00, 0x00, 0x00, 0x00, 0x00, 0x11, 0x25, 0x00, 0x05, 0x36


//--------------------- .nv.constant4             --------------------------
	.section	.nv.constant4,"a",@progbits
	.align	8
	.align		8
.nv.constant4:
        /*0000*/ 	.dword	_$_str


//--------------------- .nv.constant0.attn_fwd    --------------------------
	.section	.nv.constant0.attn_fwd,"a",@progbits
	.sectionflags	@""
	.align	4
.nv.constant0.attn_fwd:
	.zero		488


//--------------------- .text.attn_fwd            --------------------------
	.section	.text.attn_fwd,"ax",@progbits
	.sectioninfo	@"SHI_REGISTERS=255"
	.align	128
        .global         attn_fwd
        .type           attn_fwd,@function
        .size           attn_fwd,(.L_x_3 - attn_fwd)
        .other          attn_fwd,@"STO_CUDA_ENTRY STV_DEFAULT"
attn_fwd:
.text.attn_fwd:
[----:B------:R-:W-:Y:S02]  /*0000*/  MOV R1, c[0x0][0x28] ;  /* 0x00000a0000017a02 */ /* 0x000fe40000000f00 */
[----:B------:R-:W0:Y:S01]  /*0010*/  S2R R246, SR_TID.X ;  /* 0x0000000000f67919 */ /* 0x000e220000002100 */
[----:B------:R-:W-:Y:S01]  /*0020*/  MOV R223, c[0x0][0x198] ;  /* 0x0000660000df7a02 */ /* 0x000fe20000000f00 */
[----:B------:R-:W-:Y:S01]  /*0030*/  ULDC.64 UR4, c[0x0][0x118] ;  /* 0x0000460000047ab9 */ /* 0x000fe20000000a00 */
[----:B------:R-:W-:Y:S01]  /*0040*/  IADD3 R1, R1, -0x208, RZ ;  /* 0xfffffdf801017810 */ /* 0x000fe20007ffe0ff */
[----:B------:R-:W1:Y:S01]  /*0050*/  S2R R0, SR_CTAID.X ;  /* 0x0000000000007919 */ /* 0x000e620000002500 */
[C---:B------:R-:W-:Y:S02]  /*0060*/  SHF.L.U32 R5, R223.reuse, 0x3, RZ ;  /* 0x00000003df057819 */ /* 0x040fe400000006ff */
[C---:B------:R-:W-:Y:S01]  /*0070*/  SHF.L.U32 R7, R223.reuse, 0x4, RZ ;  /* 0x00000004df077819 */ /* 0x040fe200000006ff */
[----:B------:R-:W2:Y:S01]  /*0080*/  S2R R248, SR_CTAID.Y ;  /* 0x0000000000f87919 */ /* 0x000ea20000002600 */
[----:B0-----:R-:W-:Y:S01]  /*0090*/  LOP3.LUT R250, R246, 0x7f, RZ, 0xc0, !PT ;  /* 0x0000007ff6fa7812 */ /* 0x001fe200078ec0ff */
[C---:B------:R-:W-:Y:S01]  /*00a0*/  IMAD R23, R223.reuse, 0x48, RZ ;  /* 0x00000048df177824 */ /* 0x040fe200078e02ff */
[----:B------:R-:W-:-:S02]  /*00b0*/  SHF.L.U32 R13, R223, 0x6, RZ ;  /* 0x00000006df0d7819 */ /* 0x000fc400000006ff */
[----:B-1----:R-:W-:Y:S01]  /*00c0*/  LEA R2, R0, R250, 0x7 ;  /* 0x000000fa00027211 */ /* 0x002fe200078e38ff */
[C---:B------:R-:W-:Y:S01]  /*00d0*/  IMAD R15, R223.reuse, 0x12, RZ ;  /* 0x00000012df0f7824 */ /* 0x040fe200078e02ff */
[----:B------:R-:W-:Y:S01]  /*00e0*/  SHF.L.U32 R11, R223, 0x5, RZ ;  /* 0x00000005df0b7819 */ /* 0x000fe200000006ff */
[----:B--2---:R-:W-:Y:S02]  /*00f0*/  IMAD R0, R248, c[0x0][0x190], RZ ;  /* 0x00006400f8007a24 */ /* 0x004fe400078e02ff */
[----:B------:R-:W-:-:S03]  /*0100*/  IMAD R2, R2, c[0x0][0x194], RZ ;  /* 0x0000650002027a24 */ /* 0x000fc600078e02ff */
[C---:B------:R-:W-:Y:S01]  /*0110*/  SHF.L.U32 R8, R0.reuse, 0x1, RZ ;  /* 0x0000000100087819 */ /* 0x040fe200000006ff */
[----:B------:R-:W-:Y:S01]  /*0120*/  IMAD.HI R0, R0, 0x2, RZ ;  /* 0x0000000200007827 */ /* 0x000fe200078e02ff */
[----:B------:R-:W-:-:S03]  /*0130*/  SHF.L.U32 R9, R2, 0x1, RZ ;  /* 0x0000000102097819 */ /* 0x000fc600000006ff */
[----:B------:R-:W-:Y:S01]  /*0140*/  IMAD.HI R3, R2, 0x2, RZ ;  /* 0x0000000202037827 */ /* 0x000fe200078e02ff */
[----:B------:R-:W-:-:S04]  /*0150*/  IADD3 R8, P0, P1, R9, c[0x0][0x160], R8 ;  /* 0x0000580009087a10 */ /* 0x000fc8000791e008 */
[----:B------:R-:W-:Y:S02]  /*0160*/  IADD3.X R9, R3, c[0x0][0x164], R0, P0, P1 ;  /* 0x0000590003097a10 */ /* 0x000fe400007e2400 */
[CC--:B------:R-:W-:Y:S02]  /*0170*/  LEA R2, P0, R223.reuse, R8.reuse, 0x4 ;  /* 0x00000008df027211 */ /* 0x0c0fe400078020ff */
[-C--:B------:R-:W-:Y:S02]  /*0180*/  LEA R240, P1, R223, R8.reuse, 0x5 ;  /* 0x00000008dff07211 */ /* 0x080fe400078228ff */
[-C--:B------:R-:W-:Y:S02]  /*0190*/  LEA.HI.X.SX32 R3, R5, R9.reuse, 0x1, P0 ;  /* 0x0000000905037211 */ /* 0x080fe400000f0eff */
[C---:B------:R-:W-:Y:S01]  /*01a0*/  LEA R242, P2, R223.reuse, R8, 0x7 ;  /* 0x00000008dff27211 */ /* 0x040fe200078438ff */
[----:B------:R-:W-:Y:S01]  /*01b0*/  IMAD R17, R223, 0x24, RZ ;  /* 0x00000024df117824 */ /* 0x000fe200078e02ff */
[----:B------:R-:W-:-:S02]  /*01c0*/  LEA.HI.X.SX32 R241, R7, R9, 0x1, P1 ;  /* 0x0000000907f17211 */ /* 0x000fc400008f0eff */
[-C--:B------:R-:W-:Y:S01]  /*01d0*/  LEA R10, P0, R223, R8.reuse, 0x6 ;  /* 0x00000008df0a7211 */ /* 0x080fe200078030ff */
[----:B------:R0:W2:Y:S01]  /*01e0*/  LDG.E.U16 R7, [R2.64] ;  /* 0x0000000402077981 */ /* 0x0000a2000c1e1500 */
[-C--:B------:R-:W-:Y:S02]  /*01f0*/  LEA.HI.X.SX32 R243, R13, R9.reuse, 0x1, P2 ;  /* 0x000000090df37211 */ /* 0x080fe400010f0eff */
[----:B------:R-:W-:Y:S01]  /*0200*/  LEA.HI.X.SX32 R11, R11, R9, 0x1, P0 ;  /* 0x000000090b0b7211 */ /* 0x000fe200000f0eff */
[C---:B------:R-:W-:Y:S01]  /*0210*/  IMAD R19, R223.reuse, 0x14, RZ ;  /* 0x00000014df137824 */ /* 0x040fe200078e02ff */
[----:B------:R-:W-:Y:S01]  /*0220*/  LEA R5, R223, R223, 0x3 ;  /* 0x000000dfdf057211 */ /* 0x000fe200078e18ff */
[----:B------:R1:W3:Y:S01]  /*0230*/  LDG.E.U16 R240, [R240.64] ;  /* 0x00000004f0f07981 */ /* 0x0002e2000c1e1500 */
[-C--:B------:R-:W-:Y:S02]  /*0240*/  IADD3 R12, P0, R15, R8.reuse, RZ ;  /* 0x000000080f0c7210 */ /* 0x080fe40007f1e0ff */
[-C--:B------:R-:W-:Y:S01]  /*0250*/  IADD3 R4, P1, R17, R8.reuse, RZ ;  /* 0x0000000811047210 */ /* 0x080fe20007f3e0ff */
[----:B------:R-:W-:Y:S01]  /*0260*/  IMAD R21, R223, 0x28, RZ ;  /* 0x00000028df157824 */ /* 0x000fe200078e02ff */
[-C--:B0-----:R-:W-:Y:S01]  /*0270*/  IADD3 R2, P2, R23, R8.reuse, RZ ;  /* 0x0000000817027210 */ /* 0x081fe20007f5e0ff */
[----:B------:R0:W4:Y:S03]  /*0280*/  LDG.E.U16 R242, [R242.64] ;  /* 0x00000004f2f27981 */ /* 0x000126000c1e1500 */
[-C--:B------:R-:W-:Y:S01]  /*0290*/  LEA.HI.X.SX32 R3, R17, R9.reuse, 0x1, P2 ;  /* 0x0000000911037211 */ /* 0x080fe200010f0eff */
[----:B------:R-:W-:Y:S01]  /*02a0*/  IMAD R17, R223, 0x90, RZ ;  /* 0x00000090df117824 */ /* 0x000fe200078e02ff */
[-C--:B------:R-:W-:Y:S01]  /*02b0*/  LEA.HI.X.SX32 R13, R5, R9.reuse, 0x1, P0 ;  /* 0x00000009050d7211 */ /* 0x080fe200000f0eff */
[----:B-1----:R1:W5:Y:S01]  /*02c0*/  LDG.E.U16 R241, [R10.64] ;  /* 0x000000040af17981 */ /* 0x002362000c1e1500 */
[-C--:B------:R-:W-:Y:S01]  /*02d0*/  LEA.HI.X.SX32 R5, R15, R9.reuse, 0x1, P1 ;  /* 0x000000090f057211 */ /* 0x080fe200008f0eff */
[----:B------:R-:W-:Y:S01]  /*02e0*/  IMAD R15, R223, 0xa, RZ ;  /* 0x0000000adf0f7824 */ /* 0x000fe200078e02ff */
[-C--:B------:R-:W-:Y:S01]  /*02f0*/  IADD3 R16, P1, R17, R8.reuse, RZ ;  /* 0x0000000811107210 */ /* 0x080fe20007f3e0ff */
[----:B------:R0:W2:Y:S03]  /*0300*/  LDG.E.U16 R6, [R12.64] ;  /* 0x000000040c067981 */ /* 0x0000a6000c1e1500 */
[----:B------:R-:W-:Y:S01]  /*0310*/  LEA.HI.X.SX32 R17, R23, R9, 0x1, P1 ;  /* 0x0000000917117211 */ /* 0x000fe200008f0eff */
[----:B------:R-:W-:Y:S01]  /*0320*/  IMAD R23, R223, 0x50, RZ ;  /* 0x00000050df177824 */ /* 0x000fe200078e02ff */
[-C--:B------:R-:W-:Y:S01]  /*0330*/  IADD3 R14, P2, R21, R8.reuse, RZ ;  /* 0x00000008150e7210 */ /* 0x080fe20007f5e0ff */
[C---:B------:R-:W-:Y:S01]  /*0340*/  IMAD R31, R223.reuse, 0xa0, RZ ;  /* 0x000000a0df1f7824 */ /* 0x040fe200078e02ff */
[----:B-1----:R-:W-:Y:S01]  /*0350*/  LEA R11, R223, R223, 0x2 ;  /* 0x000000dfdf0b7211 */ /* 0x002fe200078e10ff */
[----:B0-----:R0:W2:Y:S01]  /*0360*/  LDG.E.U16 R243, [R16.64] ;  /* 0x0000000410f37981 */ /* 0x0010a2000c1e1500 */
[----:B------:R-:W-:-:S02]  /*0370*/  IADD3 R10, P0, R15, R8, RZ ;  /* 0x000000080f0a7210 */ /* 0x000fc40007f1e0ff */
[-C--:B------:R-:W-:Y:S01]  /*0380*/  IADD3 R12, P1, R19, R8.reuse, RZ ;  /* 0x00000008130c7210 */ /* 0x080fe20007f3e0ff */
[----:B------:R1:W2:Y:S01]  /*0390*/  LDG.E.U16 R4, [R4.64] ;  /* 0x0000000404047981 */ /* 0x0002a2000c1e1500 */
[-C--:B------:R-:W-:Y:S02]  /*03a0*/  LEA.HI.X.SX32 R11, R11, R9.reuse, 0x1, P0 ;  /* 0x000000090b0b7211 */ /* 0x080fe400000f0eff */
[-C--:B------:R-:W-:Y:S01]  /*03b0*/  LEA.HI.X.SX32 R13, R15, R9.reuse, 0x1, P1 ;  /* 0x000000090f0d7211 */ /* 0x080fe200008f0eff */
[----:B------:R1:W2:Y:S01]  /*03c0*/  LDG.E.U16 R2, [R2.64] ;  /* 0x0000000402027981 */ /* 0x0002a2000c1e1500 */
[----:B------:R-:W-:Y:S01]  /*03d0*/  IADD3 R244, P0, R23, R8, RZ ;  /* 0x0000000817f47210 */ /* 0x000fe20007f1e0ff */
[----:B0-----:R-:W-:Y:S01]  /*03e0*/  IMAD R16, R223, 0xb0, RZ ;  /* 0x000000b0df107824 */ /* 0x001fe200078e02ff */
[-C--:B------:R-:W-:Y:S01]  /*03f0*/  LEA.HI.X.SX32 R15, R19, R9.reuse, 0x1, P2 ;  /* 0x00000009130f7211 */ /* 0x080fe200010f0eff */
[----:B------:R0:W2:Y:S01]  /*0400*/  LDG.E.U16 R0, [R10.64] ;  /* 0x000000040a007981 */ /* 0x0000a2000c1e1500 */
[----:B------:R-:W-:Y:S01]  /*0410*/  IMAD R17, R223, 0x30, RZ ;  /* 0x00000030df117824 */ /* 0x000fe200078e02ff */
[----:B------:R-:W-:-:S02]  /*0420*/  LEA.HI.X.SX32 R245, R21, R9, 0x1, P0 ;  /* 0x0000000915f57211 */ /* 0x000fc400000f0eff */
[----:B-1----:R1:W2:Y:S01]  /*0430*/  LDG.E.U16 R5, [R12.64] ;  /* 0x000000040c057981 */ /* 0x0022a2000c1e1500 */
[C---:B------:R-:W-:Y:S02]  /*0440*/  IMAD R112, R223.reuse, 0x58, RZ ;  /* 0x00000058df707824 */ /* 0x040fe400078e02ff */
[C---:B------:R-:W-:Y:S01]  /*0450*/  IMAD R21, R223.reuse, 0x60, RZ ;  /* 0x00000060df157824 */ /* 0x040fe200078e02ff */
[----:B------:R1:W2:Y:S01]  /*0460*/  LDG.E.U16 R3, [R14.64] ;  /* 0x000000040e037981 */ /* 0x0002a2000c1e1500 */
[----:B0-----:R-:W-:Y:S01]  /*0470*/  IMAD R11, R223, 0xc0, RZ ;  /* 0x000000c0df0b7824 */ /* 0x001fe200078e02ff */
[-C--:B------:R-:W-:Y:S01]  /*0480*/  IADD3 R10, P6, R31, R8.reuse, RZ ;  /* 0x000000081f0a7210 */ /* 0x080fe20007fde0ff */
[----:B------:R-:W-:Y:S01]  /*0490*/  IMAD R110, R223, 0x18, RZ ;  /* 0x00000018df6e7824 */ /* 0x000fe200078e02ff */
[-C--:B------:R-:W-:Y:S01]  /*04a0*/  IADD3 R22, P4, R17, R8.reuse, RZ ;  /* 0x0000000811167210 */ /* 0x080fe20007f9e0ff */
[C---:B-1----:R-:W-:Y:S01]  /*04b0*/  IMAD R13, R223.reuse, 0xd0, RZ ;  /* 0x000000d0df0d7824 */ /* 0x042fe200078e02ff */
[----:B------:R-:W-:Y:S01]  /*04c0*/  IADD3 R12, P0, R16, R8, RZ ;  /* 0x00000008100c7210 */ /* 0x000fe20007f1e0ff */
[----:B------:R-:W-:-:S02]  /*04d0*/  IMAD R45, R223, 0x70, RZ ;  /* 0x00000070df2d7824 */ /* 0x000fc400078e02ff */
[C---:B------:R-:W-:Y:S02]  /*04e0*/  IMAD R25, R223.reuse, 0x92, RZ ;  /* 0x00000092df197824 */ /* 0x040fe400078e02ff */
[C---:B------:R-:W-:Y:S02]  /*04f0*/  IMAD R33, R223.reuse, 0xa2, RZ ;  /* 0x000000a2df217824 */ /* 0x040fe400078e02ff */
[C---:B------:R-:W-:Y:S01]  /*0500*/  IMAD R40, R223.reuse, 0xd2, RZ ;  /* 0x000000d2df287824 */ /* 0x040fe200078e02ff */
[C---:B------:R-:W-:Y:S01]  /*0510*/  LEA R27, R223.reuse, R223, 0x6 ;  /* 0x000000dfdf1b7211 */ /* 0x040fe200078e30ff */
[----:B------:R-:W-:Y:S01]  /*0520*/  IMAD R15, R223, 0x82, RZ ;  /* 0x00000082df0f7824 */ /* 0x000fe200078e02ff */
[-C--:B------:R-:W-:Y:S01]  /*0530*/  IADD3 R14, P1, R11, R8.reuse, RZ ;  /* 0x000000080b0e7210 */ /* 0x080fe20007f3e0ff */
[----:B------:R-:W-:Y:S01]  /*0540*/  IMAD R18, R223, 0xe0, RZ ;  /* 0x000000e0df127824 */ /* 0x000fe200078e02ff */
[-C--:B------:R-:W-:Y:S01]  /*0550*/  IADD3 R16, P3, R13, R8.reuse, RZ ;  /* 0x000000080d107210 */ /* 0x080fe20007f7e0ff */
[----:B------:R-:W-:Y:S01]  /*0560*/  IMAD R41, R223, 0x68, RZ ;  /* 0x00000068df297824 */ /* 0x000fe200078e02ff */
[-C--:B------:R-:W-:Y:S01]  /*0570*/  LEA.HI.X.SX32 R11, R23, R9.reuse, 0x1, P6 ;  /* 0x00000009170b7211 */ /* 0x080fe200030f0eff */
[----:B------:R-:W-:Y:S01]  /*0580*/  IMAD R20, R223, 0xf0, RZ ;  /* 0x000000f0df147824 */ /* 0x000fe200078e02ff */
[-C--:B------:R-:W-:Y:S01]  /*0590*/  IADD3 R24, P6, R21, R8.reuse, RZ ;  /* 0x0000000815187210 */ /* 0x080fe20007fde0ff */
[C---:B------:R-:W-:Y:S01]  /*05a0*/  IMAD R19, R223.reuse, 0x38, RZ ;  /* 0x00000038df137824 */ /* 0x040fe200078e02ff */
[-C--:B------:R-:W-:Y:S01]  /*05b0*/  LEA.HI.X.SX32 R13, R112, R9.reuse, 0x1, P0 ;  /* 0x00000009700d7211 */ /* 0x080fe200000f0eff */
[----:B------:R-:W-:Y:S01]  /*05c0*/  IMAD R114, R223, 0x78, RZ ;  /* 0x00000078df727824 */ /* 0x000fe200078e02ff */
[-C--:B------:R-:W-:Y:S01]  /*05d0*/  IADD3 R26, P0, R15, R8.reuse, RZ ;  /* 0x000000080f1a7210 */ /* 0x080fe20007f1e0ff */
[C---:B------:R-:W-:Y:S01]  /*05e0*/  IMAD R42, R223.reuse, 0xe2, RZ ;  /* 0x000000e2df2a7824 */ /* 0x040fe200078e02ff */
[-C--:B------:R-:W-:Y:S01]  /*05f0*/  LEA.HI.X.SX32 R23, R110, R9.reuse, 0x1, P4 ;  /* 0x000000096e177211 */ /* 0x080fe200020f0eff */
[----:B------:R-:W-:Y:S01]  /*0600*/  IMAD R29, R223, 0x49, RZ ;  /* 0x00000049df1d7824 */ /* 0x000fe200078e02ff */
[-C--:B------:R-:W-:Y:S01]  /*0610*/  LEA.HI.X.SX32 R15, R21, R9.reuse, 0x1, P1 ;  /* 0x00000009150f7211 */ /* 0x080fe200008f0eff */
[----:B------:R-:W-:Y:S01]  /*0620*/  IMAD R44, R223, 0xf2, RZ ;  /* 0x000000f2df2c7824 */ /* 0x000fe200078e02ff */
[-C--:B------:R-:W-:Y:S01]  /*0630*/  IADD3 R28, P4, R25, R8.reuse, RZ ;  /* 0x00000008191c7210 */ /* 0x080fe20007f9e0ff */
[----:B------:R-:W-:Y:S01]  /*0640*/  IMAD R43, R223, 0x69, RZ ;  /* 0x00000069df2b7824 */ /* 0x000fe200078e02ff */
[-C--:B------:R-:W-:Y:S01]  /*0650*/  IADD3 R32, P1, R45, R8.reuse, RZ ;  /* 0x000000082d207210 */ /* 0x080fe20007f3e0ff */
[C---:B------:R-:W-:Y:S01]  /*0660*/  IMAD R67, R223.reuse, 0x71, RZ ;  /* 0x00000071df437824 */ /* 0x040fe200078e02ff */
[-C--:B------:R-:W-:Y:S01]  /*0670*/  IADD3 R18, P2, R18, R8.reuse, RZ ;  /* 0x0000000812127210 */ /* 0x080fe20007f5e0ff */
[----:B------:R-:W-:Y:S01]  /*0680*/  IMAD R69, R223, 0x79, RZ ;  /* 0x00000079df457824 */ /* 0x000fe200078e02ff */
[-C--:B------:R-:W-:Y:S01]  /*0690*/  LEA.HI.X.SX32 R25, R17, R9.reuse, 0x1, P6 ;  /* 0x0000000911197211 */ /* 0x080fe200030f0eff */
[C---:B------:R-:W-:Y:S01]  /*06a0*/  IMAD R99, R223.reuse, 0x32, RZ ;  /* 0x00000032df637824 */ /* 0x040fe200078e02ff */
[-C--:B------:R-:W-:Y:S01]  /*06b0*/  IADD3 R20, P5, R20, R8.reuse, RZ ;  /* 0x0000000814147210 */ /* 0x080fe20007fbe0ff */
[----:B------:R-:W-:Y:S01]  /*06c0*/  IMAD R49, R223, 0x42, RZ ;  /* 0x00000042df317824 */ /* 0x000fe200078e02ff */
[-C--:B------:R-:W-:Y:S01]  /*06d0*/  LEA.HI.X.SX32 R17, R41, R9.reuse, 0x1, P3 ;  /* 0x0000000929117211 */ /* 0x080fe200018f0eff */
[----:B------:R-:W-:Y:S01]  /*06e0*/  IMAD R57, R223, 0x19, RZ ;  /* 0x00000019df397824 */ /* 0x000fe200078e02ff */
[-C--:B------:R-:W-:Y:S01]  /*06f0*/  IADD3 R34, P3, R33, R8.reuse, RZ ;  /* 0x0000000821227210 */ /* 0x080fe20007f7e0ff */
[----:B------:R-:W-:Y:S01]  /*0700*/  IMAD R77, R223, 0x62, RZ ;  /* 0x00000062df4d7824 */ /* 0x000fe200078e02ff */
[----:B------:R-:W-:Y:S01]  /*0710*/  IADD3 R30, P6, R19, R8, RZ ;  /* 0x00000008131e7210 */ /* 0x000fe20007fde0ff */
[----:B------:R-:W-:Y:S01]  /*0720*/  IMAD R81, R223, 0x72, RZ ;  /* 0x00000072df517824 */ /* 0x000fe200078e02ff */
[----:B------:R-:W-:-:S02]  /*0730*/  LEA.HI.X.SX32 R33, R19, R9, 0x1, P1 ;  /* 0x0000000913217211 */ /* 0x000fc400008f0eff */
[C---:B------:R-:W-:Y:S01]  /*0740*/  LEA R59, R223.reuse, R223, 0x5 ;  /* 0x000000dfdf3b7211 */ /* 0x040fe200078e28ff */
[----:B------:R-:W-:Y:S01]  /*0750*/  IMAD R93, R223, 0x22, RZ ;  /* 0x00000022df5d7824 */ /* 0x000fe200078e02ff */
[-C--:B------:R-:W-:Y:S01]  /*0760*/  LEA.HI.X.SX32 R19, R45, R9.reuse, 0x1, P2 ;  /* 0x000000092d137211 */ /* 0x080fe200010f0eff */
[C---:B------:R-:W-:Y:S01]  /*0770*/  IMAD R63, R223.reuse, 0x31, RZ ;  /* 0x00000031df3f7824 */ /* 0x040fe200078e02ff */
[-C--:B------:R-:W-:Y:S01]  /*0780*/  IADD3 R40, P2, R40, R8.reuse, RZ ;  /* 0x0000000828287210 */ /* 0x080fe20007f5e0ff */
[C---:B------:R-:W-:Y:S01]  /*0790*/  IMAD R65, R223.reuse, 0x39, RZ ;  /* 0x00000039df417824 */ /* 0x040fe200078e02ff */
[-C--:B------:R-:W-:Y:S01]  /*07a0*/  LEA.HI.X.SX32 R21, R114, R9.reuse, 0x1, P5 ;  /* 0x0000000972157211 */ /* 0x080fe200028f0eff */
[C---:B------:R-:W-:Y:S01]  /*07b0*/  IMAD R71, R223.reuse, 0x1a, RZ ;  /* 0x0000001adf477824 */ /* 0x040fe200078e02ff */
[-C--:B------:R-:W-:Y:S01]  /*07c0*/  IADD3 R42, P5, R42, R8.reuse, RZ ;  /* 0x000000082a2a7210 */ /* 0x080fe20007fbe0ff */
[----:B------:R-:W-:Y:S01]  /*07d0*/  IMAD R78, R223, 0x34, RZ ;  /* 0x00000034df4e7824 */ /* 0x000fe200078e02ff */
[-C--:B------:R-:W-:Y:S01]  /*07e0*/  LEA.HI.X.SX32 R27, R27, R9.reuse, 0x1, P0 ;  /* 0x000000091b1b7211 */ /* 0x080fe200000f0eff */
[C---:B------:R-:W-:Y:S01]  /*07f0*/  IMAD R53, R223.reuse, 0x52, RZ ;  /* 0x00000052df357824 */ /* 0x040fe200078e02ff */
[----:B------:R-:W-:Y:S01]  /*0800*/  IADD3 R44, P0, R44, R8, RZ ;  /* 0x000000082c2c7210 */ /* 0x000fe20007f1e0ff */
[----:B------:R-:W-:Y:S01]  /*0810*/  IMAD R47, R223, 0xd, RZ ;  /* 0x0000000ddf2f7824 */ /* 0x000fe200078e02ff */
[----:B------:R-:W-:-:S02]  /*0820*/  LEA.HI.X.SX32 R29, R29, R9, 0x1, P4 ;  /* 0x000000091d1d7211 */ /* 0x000fc400020f0eff */
[C---:B------:R-:W-:Y:S01]  /*0830*/  LEA R55, R223.reuse, R223, 0x4 ;  /* 0x000000dfdf377211 */ /* 0x040fe200078e20ff */
[----:B------:R-:W-:Y:S01]  /*0840*/  IMAD R76, R223, 0xc4, RZ ;  /* 0x000000c4df4c7824 */ /* 0x000fe200078e02ff */
[-C--:B------:R-:W-:Y:S01]  /*0850*/  IADD3 R46, P4, R41, R8.reuse, RZ ;  /* 0x00000008292e7210 */ /* 0x080fe20007f9e0ff */
[----:B------:R-:W-:Y:S01]  /*0860*/  IMAD R61, R223, 0x29, RZ ;  /* 0x00000029df3d7824 */ /* 0x000fe200078e02ff */
[-C--:B------:R-:W-:Y:S01]  /*0870*/  LEA.HI.X.SX32 R41, R43, R9.reuse, 0x1, P2 ;  /* 0x000000092b297211 */ /* 0x080fe200010f0eff */
[----:B------:R-:W-:Y:S01]  /*0880*/  IMAD R80, R223, 0xd4, RZ ;  /* 0x000000d4df507824 */ /* 0x000fe200078e02ff */
[-C--:B------:R-:W-:Y:S01]  /*0890*/  LEA.HI.X.SX32 R43, R67, R9.reuse, 0x1, P5 ;  /* 0x00000009432b7211 */ /* 0x080fe200028f0eff */
[----:B------:R-:W-:Y:S01]  /*08a0*/  IMAD R143, R223, 0x1c, RZ ;  /* 0x0000001cdf8f7824 */ /* 0x000fe200078e02ff */
[----:B------:R-:W-:Y:S01]  /*08b0*/  IADD3 R56, P5, R99, R8, RZ ;  /* 0x0000000863387210 */ /* 0x000fe20007fbe0ff */
[----:B------:R-:W-:Y:S01]  /*08c0*/  IMAD R82, R223, 0xe4, RZ ;  /* 0x000000e4df527824 */ /* 0x000fe200078e02ff */
[----:B------:R-:W-:-:S02]  /*08d0*/  LEA.HI.X.SX32 R45, R69, R9, 0x1, P0 ;  /* 0x00000009452d7211 */ /* 0x000fc400000f0eff */
[C---:B------:R-:W-:Y:S01]  /*08e0*/  SHF.L.U32 R75, R223.reuse, 0x1, RZ ;  /* 0x00000001df4b7819 */ /* 0x040fe200000006ff */
[----:B------:R-:W-:Y:S01]  /*08f0*/  IMAD R36, R223, 0xb2, RZ ;  /* 0x000000b2df247824 */ /* 0x000fe200078e02ff */
[-C--:B------:R-:W-:Y:S01]  /*0900*/  IADD3 R58, P0, R49, R8.reuse, RZ ;  /* 0x00000008313a7210 */ /* 0x080fe20007f1e0ff */
[----:B------:R-:W-:Y:S01]  /*0910*/  IMAD R79, R223, 0xb6, RZ ;  /* 0x000000b6df4f7824 */ /* 0x000fe200078e02ff */
[-C--:B------:R-:W-:Y:S01]  /*0920*/  LEA.HI.X.SX32 R57, R57, R9.reuse, 0x1, P5 ;  /* 0x0000000939397211 */ /* 0x080fe200028f0eff */
[----:B------:R-:W-:Y:S01]  /*0930*/  IMAD R155, R223, 0x6a, RZ ;  /* 0x0000006adf9b7824 */ /* 0x000fe200078e02ff */
[-C--:B------:R-:W-:Y:S01]  /*0940*/  IADD3 R62, P5, R77, R8.reuse, RZ ;  /* 0x000000084d3e7210 */ /* 0x080fe20007fbe0ff */
[----:B------:R-:W-:Y:S01]  /*0950*/  IMAD R35, R223, 0x51, RZ ;  /* 0x00000051df237824 */ /* 0x000fe200078e02ff */
[-C--:B------:R-:W-:Y:S01]  /*0960*/  LEA.HI.X.SX32 R59, R59, R9.reuse, 0x1, P0 ;  /* 0x000000093b3b7211 */ /* 0x080fe200000f0eff */
        /* <DEDUP_REMOVED lines=19> */
[CC--:B------:R-:W-:Y:S01]  /*0aa0*/  LEA R74, P5, R223.reuse, R8.reuse, 0x2 ;  /* 0x00000008df4a7211 */ /* 0x0c0fe200078a10ff */
[----:B------:R-:W-:Y:S01]  /*0ab0*/  IMAD R84, R223, 0x86, RZ ;  /* 0x00000086df547824 */ /* 0x000fe200078e02ff */
[-C--:B------:R-:W-:Y:S01]  /*0ac0*/  LEA.HI.X.SX32 R71, R71, R9.reuse, 0x1, P0 ;  /* 0x0000000947477211 */ /* 0x080fe200000f0eff */
[C---:B------:R-:W-:Y:S01]  /*0ad0*/  IMAD R101, R223.reuse, 0xd6, RZ ;  /* 0x000000d6df657824 */ /* 0x040fe200078e02ff */
[-C--:B------:R-:W-:Y:S01]  /*0ae0*/  IADD3 R76, P0, R76, R8.reuse, RZ ;  /* 0x000000084c4c7210 */ /* 0x080fe20007f1e0ff */
[----:B------:R-:W-:Y:S01]  /*0af0*/  IMAD R160, R223, 0x3a, RZ ;  /* 0x0000003adfa07824 */ /* 0x000fe200078e02ff */
[-C--:B------:R-:W-:Y:S01]  /*0b00*/  LEA.HI.X.SX32 R61, R61, R9.reuse, 0x1, P2 ;  /* 0x000000093d3d7211 */ /* 0x080fe200010f0eff */
[C---:B------:R-:W-:Y:S01]  /*0b10*/  IMAD R85, R223.reuse, 0x43, RZ ;  /* 0x00000043df557824 */ /* 0x040fe200078e02ff */
[-C--:B------:R-:W-:Y:S01]  /*0b20*/  LEA.HI.X.SX32 R47, R78, R9.reuse, 0x1, P4 ;  /* 0x000000094e2f7211 */ /* 0x080fe200020f0eff */
[----:B------:R-:W-:Y:S01]  /*0b30*/  IMAD R106, R223, 0xe6, RZ ;  /* 0x000000e6df6a7824 */ /* 0x000fe200078e02ff */
[-C--:B------:R-:W-:Y:S01]  /*0b40*/  IADD3 R66, P2, R75, R8.reuse, RZ ;  /* 0x000000084b427210 */ /* 0x080fe20007f5e0ff */
[C---:B------:R-:W-:Y:S01]  /*0b50*/  IMAD R108, R223.reuse, 0xf6, RZ ;  /* 0x000000f6df6c7824 */ /* 0x040fe200078e02ff */
[-C--:B------:R-:W-:Y:S01]  /*0b60*/  IADD3 R78, P4, R80, R8.reuse, RZ ;  /* 0x00000008504e7210 */ /* 0x080fe20007f9e0ff */
[----:B------:R-:W-:Y:S01]  /*0b70*/  IMAD R107, R223, 0x73, RZ ;  /* 0x00000073df6b7824 */ /* 0x000fe200078e02ff */
[-C--:B------:R-:W-:Y:S01]  /*0b80*/  LEA.HI.X.SX32 R75, R75, R9.reuse, 0x1, P5 ;  /* 0x000000094b4b7211 */ /* 0x080fe200028f0eff */
[----:B------:R-:W-:Y:S01]  /*0b90*/  IMAD R109, R223, 0x7b, RZ ;  /* 0x0000007bdf6d7824 */ /* 0x000fe200078e02ff */
[-C--:B------:R-:W-:Y:S01]  /*0ba0*/  LEA.HI.X.SX32 R31, R143, R9.reuse, 0x1, P6 ;  /* 0x000000098f1f7211 */ /* 0x080fe200030f0eff */
[C---:B------:R-:W-:Y:S01]  /*0bb0*/  IMAD R139, R223.reuse, 0x16, RZ ;  /* 0x00000016df8b7824 */ /* 0x040fe200078e02ff */
[-C--:B------:R-:W-:Y:S01]  /*0bc0*/  IADD3 R80, P5, R82, R8.reuse, RZ ;  /* 0x0000000852507210 */ /* 0x080fe20007fbe0ff */
[----:B------:R-:W-:Y:S01]  /*0bd0*/  IMAD R38, R223, 0xc2, RZ ;  /* 0x000000c2df267824 */ /* 0x000fe200078e02ff */
[-C--:B------:R-:W-:Y:S01]  /*0be0*/  LEA.HI.X.SX32 R77, R77, R9.reuse, 0x1, P0 ;  /* 0x000000094d4d7211 */ /* 0x080fe200000f0eff */
[C---:B------:R-:W-:Y:S01]  /*0bf0*/  IMAD R149, R223.reuse, 0x26, RZ ;  /* 0x00000026df957824 */ /* 0x040fe200078e02ff */
[-C--:B------:R-:W-:Y:S01]  /*0c00*/  IADD3 R36, P6, R36, R8.reuse, RZ ;  /* 0x0000000824247210 */ /* 0x080fe20007fde0ff */
[----:B------:R-:W-:Y:S01]  /*0c10*/  IMAD R121, R223, 0xb, RZ ;  /* 0x0000000bdf797824 */ /* 0x000fe200078e02ff */
[-C--:B------:R-:W-:Y:S01]  /*0c20*/  IADD3 R90, P0, R79, R8.reuse, RZ ;  /* 0x000000084f5a7210 */ /* 0x080fe20007f1e0ff */
[----:B------:R-:W-:Y:S01]  /*0c30*/  IMAD R39, R223, 0x61, RZ ;  /* 0x00000061df277824 */ /* 0x000fe200078e02ff */
[-C--:B------:R-:W-:Y:S01]  /*0c40*/  LEA.HI.X.SX32 R79, R155, R9.reuse, 0x1, P4 ;  /* 0x000000099b4f7211 */ /* 0x080fe200020f0eff */
[----:B------:R-:W-:Y:S01]  /*0c50*/  IMAD R123, R223, 0x13, RZ ;  /* 0x00000013df7b7824 */ /* 0x000fe200078e02ff */
        /* <DEDUP_REMOVED lines=32> */
[-C--:B------:R-:W-:Y:S01]  /*0e60*/  IADD3 R104, P4, R101, R8.reuse, RZ ;  /* 0x0000000865687210 */ /* 0x080fe20007f9e0ff */
[C---:B------:R-:W-:Y:S01]  /*0e70*/  IMAD R159, R223.reuse, 0x36, RZ ;  /* 0x00000036df9f7824 */ /* 0x040fe200078e02ff */
[-C--:B------:R-:W-:Y:S01]  /*0e80*/  LEA.HI.X.SX32 R101, R160, R9.reuse, 0x1, P5 ;  /* 0x00000009a0657211 */ /* 0x080fe200028f0eff */
[C---:B------:R-:W-:Y:S01]  /*0e90*/  IMAD R113, R223.reuse, 0x2c, RZ ;  /* 0x0000002cdf717824 */ /* 0x040fe200078e02ff */
[----:B------:R-:W-:Y:S01]  /*0ea0*/  IADD3 R106, P5, R106, R8, RZ ;  /* 0x000000086a6a7210 */ /* 0x000fe20007fbe0ff */
[----:B------:R-:W-:Y:S01]  /*0eb0*/  IMAD R140, R223, 0xa8, RZ ;  /* 0x000000a8df8c7824 */ /* 0x000fe200078e02ff */
[----:B------:R-:W-:-:S02]  /*0ec0*/  LEA.HI.X.SX32 R85, R85, R9, 0x1, P6 ;  /* 0x0000000955557211 */ /* 0x000fc400030f0eff */
[C---:B------:R-:W-:Y:S01]  /*0ed0*/  LEA R119, R223.reuse, R223, 0x1 ;  /* 0x000000dfdf777211 */ /* 0x040fe200078e08ff */
        /* <DEDUP_REMOVED lines=24> */
[C---:B------:R-:W-:Y:S01]  /*1060*/  IMAD R137, R223.reuse, 0x4c, RZ ;  /* 0x0000004cdf897824 */ /* 0x040fe200078e02ff */
[CC--:B------:R-:W-:Y:S01]  /*1070*/  LEA.HI.X.SX32 R67, R223.reuse, R9.reuse, 0x1, P2 ;  /* 0x00000009df437211 */ /* 0x0c0fe200010f0eff */
[C---:B------:R-:W-:Y:S01]  /*1080*/  IMAD R136, R223.reuse, 0x98, RZ ;  /* 0x00000098df887824 */ /* 0x040fe200078e02ff */
[-C--:B------:R-:W-:Y:S01]  /*1090*/  IADD3 R72, P2, R72, R8.reuse, RZ ;  /* 0x0000000848487210 */ /* 0x080fe20007f5e0ff */
[----:B------:R-:W-:Y:S01]  /*10a0*/  IMAD R150, R223, 0xd8, RZ ;  /* 0x000000d8df967824 */ /* 0x000fe200078e02ff */
[-C--:B------:R-:W-:Y:S01]  /*10b0*/  LEA.HI.X.SX32 R105, R105, R9.reuse, 0x1, P4 ;  /* 0x0000000969697211 */ /* 0x080fe200020f0eff */
        /* <DEDUP_REMOVED lines=45> */
[-C--:B------:R-:W-:Y:S01]  /*1390*/  LEA.HI.X.SX32 R139, R139, R9.reuse, 0x1, P5 ;  /* 0x000000098b8b7211 */ /* 0x080fe200028f0eff */
[C---:B------:R-:W-:Y:S01]  /*13a0*/  IMAD R185, R223.reuse, 0x2e, RZ ;  /* 0x0000002edfb97824 */ /* 0x040fe200078e02ff */
[C---:B------:R-:W-:Y:S01]  /*13b0*/  SHF.L.U32 R145, R223.reuse, 0x2, RZ ;  /* 0x00000002df917819 */ /* 0x040fe200000006ff */
[C---:B------:R-:W-:Y:S01]  /*13c0*/  IMAD R187, R223.reuse, 0x3e, RZ ;  /* 0x0000003edfbb7824 */ /* 0x040fe200078e02ff */
[-C--:B------:R-:W-:Y:S01]  /*13d0*/  IADD3 R102, P3, R102, R8.reuse, RZ ;  /* 0x0000000866667210 */ /* 0x080fe20007f7e0ff */
[C---:B------:R-:W-:Y:S01]  /*13e0*/  IMAD R213, R223.reuse, 0x27, RZ ;  /* 0x00000027dfd57824 */ /* 0x040fe200078e02ff */
[-C--:B------:R-:W-:Y:S01]  /*13f0*/  IADD3 R114, P0, R114, R8.reuse, RZ ;  /* 0x0000000872727210 */ /* 0x080fe20007f1e0ff */
[----:B------:R-:W-:Y:S01]  /*1400*/  IMAD R239, R223, 0xac, RZ ;  /* 0x000000acdfef7824 */ /* 0x000fe200078e02ff */
[-C--:B------:R-:W-:Y:S01]  /*1410*/  IADD3 R130, P4, R211, R8.reuse, RZ ;  /* 0x00000008d3827210 */ /* 0x080fe20007f9e0ff */
[C---:B------:R-:W-:Y:S01]  /*1420*/  IMAD R193, R223.reuse, 0x6d, RZ ;  /* 0x0000006ddfc17824 */ /* 0x040fe200078e02ff */
[C---:B------:R-:W-:Y:S01]  /*1430*/  LEA R144, P5, R223.reuse, R8, 0x3 ;  /* 0x00000008df907211 */ /* 0x040fe200078a18ff */
[----:B------:R-:W-:Y:S01]  /*1440*/  IMAD R209, R223, 0x5e, RZ ;  /* 0x0000005edfd17824 */ /* 0x000fe200078e02ff */
[----:B------:R-:W-:-:S02]  /*1450*/  LEA.HI.X.SX32 R141, R141, R9, 0x1, P6 ;  /* 0x000000098d8d7211 */ /* 0x000fc400030f0eff */
[C---:B------:R-:W-:Y:S01]  /*1460*/  LEA R189, R223.reuse, -R223, 0x7 ;  /* 0x800000dfdfbd7211 */ /* 0x040fe200078e38ff */
[----:B------:R-:W-:Y:S01]  /*1470*/  IMAD R174, R223, 0x8a, RZ ;  /* 0x0000008adfae7824 */ /* 0x000fe200078e02ff */
[-C--:B------:R-:W-:Y:S01]  /*1480*/  LEA.HI.X.SX32 R87, R87, R9.reuse, 0x1, P1 ;  /* 0x0000000957577211 */ /* 0x080fe200008f0eff */
[----:B------:R-:W-:Y:S01]  /*1490*/  IMAD R247, R223, 0x8c, RZ ;  /* 0x0000008cdff77824 */ /* 0x000fe200078e02ff */
[-C--:B------:R-:W-:Y:S01]  /*14a0*/  IADD3 R158, P6, R151, R8.reuse, RZ ;  /* 0x00000008979e7210 */ /* 0x080fe20007fde0ff */
[----:B------:R-:W-:Y:S01]  /*14b0*/  IMAD R235, R223, 0xcc, RZ ;  /* 0x000000ccdfeb7824 */ /* 0x000fe200078e02ff */
[-C--:B------:R-:W-:Y:S01]  /*14c0*/  IADD3 R110, P1, R110, R8.reuse, RZ ;  /* 0x000000086e6e7210 */ /* 0x080fe20007f3e0ff */
[----:B------:R0:W2:Y:S01]  /*14d0*/  LDG.E.U16 R244, [R244.64] ;  /* 0x00000004f4f47981 */ /* 0x0000a2000c1e1500 */
[-C--:B------:R-:W-:Y:S02]  /*14e0*/  LEA.HI.X.SX32 R113, R113, R9.reuse, 0x1, P2 ;  /* 0x0000000971717211 */ /* 0x080fe400010f0eff */
[-C--:B------:R-:W-:Y:S01]  /*14f0*/  IADD3 R146, P2, R115, R8.reuse, RZ ;  /* 0x0000000873927210 */ /* 0x080fe20007f5e0ff */
[----:B------:R-:W-:Y:S01]  /*1500*/  IMAD R219, R223, 0x2f, RZ ;  /* 0x0000002fdfdb7824 */ /* 0x000fe200078e02ff */
[-C--:B------:R-:W-:Y:S01]  /*1510*/  LEA.HI.X.SX32 R103, R103, R9.reuse, 0x1, P3 ;  /* 0x0000000967677211 */ /* 0x080fe200018f0eff */
[----:B------:R-:W-:Y:S01]  /*1520*/  IMAD R221, R223, 0x8e, RZ ;  /* 0x0000008edfdd7824 */ /* 0x000fe200078e02ff */
[-C--:B------:R-:W-:Y:S01]  /*1530*/  LEA.HI.X.SX32 R131, R131, R9.reuse, 0x1, P4 ;  /* 0x0000000983837211 */ /* 0x080fe200020f0eff */
[C---:B------:R-:W-:Y:S01]  /*1540*/  IMAD R175, R223.reuse, 0x45, RZ ;  /* 0x00000045dfaf7824 */ /* 0x040fe200078e02ff */
[-C--:B------:R-:W-:Y:S01]  /*1550*/  LEA.HI.X.SX32 R115, R172, R9.reuse, 0x1, P0 ;  /* 0x00000009ac737211 */ /* 0x080fe200000f0eff */
[----:B------:R-:W-:Y:S01]  /*1560*/  IMAD R195, R223, 0x17, RZ ;  /* 0x00000017dfc37824 */ /* 0x000fe200078e02ff */
[-C--:B------:R-:W-:Y:S01]  /*1570*/  LEA.HI.X.SX32 R145, R145, R9.reuse, 0x1, P5 ;  /* 0x0000000991917211 */ /* 0x080fe200028f0eff */
[C---:B------:R-:W-:Y:S01]  /*1580*/  IMAD R225, R223.reuse, 0x9e, RZ ;  /* 0x0000009edfe17824 */ /* 0x040fe200078e02ff */
[-C--:B------:R-:W-:Y:S01]  /*1590*/  IADD3 R116, P3, R116, R8.reuse, RZ ;  /* 0x0000000874747210 */ /* 0x080fe20007f7e0ff */
[C---:B------:R-:W-:Y:S01]  /*15a0*/  IMAD R190, R223.reuse, 0xca, RZ ;  /* 0x000000cadfbe7824 */ /* 0x040fe200078e02ff */
[-C--:B------:R-:W-:Y:S01]  /*15b0*/  IADD3 R136, P4, R136, R8.reuse, RZ ;  /* 0x0000000888887210 */ /* 0x080fe20007f9e0ff */
[----:B------:R-:W-:Y:S01]  /*15c0*/  IMAD R249, R223, 0xfa, RZ ;  /* 0x000000fadff97824 */ /* 0x000fe200078e02ff */
[-C--:B------:R-:W-:Y:S01]  /*15d0*/  IADD3 R148, P0, R137, R8.reuse, RZ ;  /* 0x0000000889947210 */ /* 0x080fe20007f1e0ff */
[C---:B------:R-:W-:Y:S01]  /*15e0*/  IMAD R215, R223.reuse, 0x6e, RZ ;  /* 0x0000006edfd77824 */ /* 0x040fe200078e02ff */
[----:B------:R-:W-:Y:S01]  /*15f0*/  IADD3 R150, P5, R150, R8, RZ ;  /* 0x0000000896967210 */ /* 0x000fe20007fbe0ff */
[----:B------:R-:W-:Y:S01]  /*1600*/  IMAD R231, R223, 0xec, RZ ;  /* 0x000000ecdfe77824 */ /* 0x000fe200078e02ff */
[-C--:B------:R-:W-:Y:S01]  /*1610*/  LEA.HI.X.SX32 R159, R159, R9.reuse, 0x1, P6 ;  /* 0x000000099f9f7211 */ /* 0x080fe200030f0eff */
[----:B------:R-:W-:Y:S01]  /*1620*/  IMAD R229, R223, 0xfc, RZ ;  /* 0x000000fcdfe57824 */ /* 0x000fe200078e02ff */
[----:B------:R-:W-:-:S02]  /*1630*/  LEA.HI.X.SX32 R111, R111, R9, 0x1, P1 ;  /* 0x000000096f6f7211 */ /* 0x000fc400008f0eff */
[CC--:B------:R-:W-:Y:S02]  /*1640*/  LEA R183, R223.reuse, -R223.reuse, 0x4 ;  /* 0x800000dfdfb77211 */ /* 0x0c0fe400078e20ff */
[C---:B------:R-:W-:Y:S01]  /*1650*/  LEA R169, R223.reuse, -R223, 0x3 ;  /* 0x800000dfdfa97211 */ /* 0x040fe200078e18ff */
[C---:B0-----:R-:W-:Y:S01]  /*1660*/  IMAD R245, R223.reuse, 0x9c, RZ ;  /* 0x0000009cdff57824 */ /* 0x041fe200078e02ff */
        /* <DEDUP_REMOVED lines=10> */
[----:B------:R-:W-:Y:S01]  /*1710*/  LEA.HI.X.SX32 R151, R151, R9, 0x1, P5 ;  /* 0x0000000997977211 */ /* 0x000fe200028f0eff */
[----:B------:R-:W2:Y:S01]  /*1720*/  LDG.E.U16 R10, [R10.64] ;  /* 0x000000040a0a7981 */ /* 0x000ea2000c1e1500 */
[----:B------:R-:W-:-:S02]  /*1730*/  IADD3 R152, P3, R152, R8, RZ ;  /* 0x0000000898987210 */ /* 0x000fc40007f7e0ff */
[-C--:B------:R-:W-:Y:S01]  /*1740*/  IADD3 R154, P0, R154, R8.reuse, RZ ;  /* 0x000000089a9a7210 */ /* 0x080fe20007f1e0ff */
[----:B------:R-:W2:Y:S01]  /*1750*/  LDG.E.U16 R12, [R12.64] ;  /* 0x000000040c0c7981 */ /* 0x000ea2000c1e1500 */
[-C--:B------:R-:W-:Y:S02]  /*1760*/  IADD3 R156, P4, R143, R8.reuse, RZ ;  /* 0x000000088f9c7210 */ /* 0x080fe40007f9e0ff */
[-C--:B------:R-:W-:Y:S01]  /*1770*/  IADD3 R166, P5, R155, R8.reuse, RZ ;  /* 0x000000089ba67210 */ /* 0x080fe20007fbe0ff */
[----:B------:R-:W2:Y:S01]  /*1780*/  LDG.E.U16 R22, [R22.64] ;  /* 0x0000000416167981 */ /* 0x000ea2000c1e1500 */
[-C--:B------:R-:W-:Y:S02]  /*1790*/  LEA.HI.X.SX32 R165, R165, R9.reuse, 0x1, P6 ;  /* 0x00000009a5a57211 */ /* 0x080fe400030f0eff */
[----:B------:R-:W-:Y:S01]  /*17a0*/  LEA.HI.X.SX32 R143, R184, R9, 0x1, P1 ;  /* 0x00000009b88f7211 */ /* 0x000fe200008f0eff */
[----:B------:R-:W2:Y:S01]  /*17b0*/  LDG.E.U16 R24, [R24.64] ;  /* 0x0000000418187981 */ /* 0x000ea2000c1e1500 */
[----:B------:R-:W-:-:S02]  /*17c0*/  IADD3 R180, P6, R180, R8, RZ ;  /* 0x00000008b4b47210 */ /* 0x000fc40007fde0ff */
[-C--:B------:R-:W-:Y:S01]  /*17d0*/  IADD3 R160, P1, R160, R8.reuse, RZ ;  /* 0x00000008a0a07210 */ /* 0x080fe20007f3e0ff */
[----:B------:R-:W2:Y:S01]  /*17e0*/  LDG.E.U16 R14, [R14.64] ;  /* 0x000000040e0e7981 */ /* 0x000ea2000c1e1500 */
[-C--:B------:R-:W-:Y:S02]  /*17f0*/  LEA.HI.X.SX32 R147, R147, R9.reuse, 0x1, P2 ;  /* 0x0000000993937211 */ /* 0x080fe400010f0eff */
[----:B------:R-:W-:Y:S01]  /*1800*/  IADD3 R162, P2, R162, R8, RZ ;  /* 0x00000008a2a27210 */ /* 0x000fe20007f5e0ff */
[----:B------:R-:W2:Y:S01]  /*1810*/  LDG.E.U16 R16, [R16.64] ;  /* 0x0000000410107981 */ /* 0x000ea2000c1e1500 */
[-C--:B------:R-:W-:Y:S02]  /*1820*/  LEA.HI.X.SX32 R153, R153, R9.reuse, 0x1, P3 ;  /* 0x0000000999997211 */ /* 0x080fe400018f0eff */
[-C--:B------:R-:W-:Y:S01]  /*1830*/  LEA.HI.X.SX32 R155, R186, R9.reuse, 0x1, P0 ;  /* 0x00000009ba9b7211 */ /* 0x080fe200000f0eff */
[----:B------:R-:W2:Y:S01]  /*1840*/  LDG.E.U16 R32, [R32.64] ;  /* 0x0000000420207981 */ /* 0x000ea2000c1e1500 */
[----:B------:R-:W-:-:S02]  /*1850*/  LEA.HI.X.SX32 R167, R167, R9, 0x1, P5 ;  /* 0x00000009a7a77211 */ /* 0x000fc400028f0eff */
[-C--:B------:R-:W-:Y:S01]  /*1860*/  IADD3 R168, P3, R157, R8.reuse, RZ ;  /* 0x000000089da87210 */ /* 0x080fe20007f7e0ff */
[----:B------:R-:W2:Y:S01]  /*1870*/  LDG.E.U16 R18, [R18.64] ;  /* 0x0000000412127981 */ /* 0x000ea2000c1e1500 */
[-C--:B------:R-:W-:Y:S02]  /*1880*/  IADD3 R170, P0, R170, R8.reuse, RZ ;  /* 0x00000008aaaa7210 */ /* 0x080fe40007f1e0ff */
        /* <DEDUP_REMOVED lines=9> */
[-C--:B------:R-:W-:Y:S01]  /*1920*/  IADD3 R176, P1, R176, R8.reuse, RZ ;  /* 0x00000008b0b07210 */ /* 0x080fe20007f3e0ff */
[----:B------:R-:W2:Y:S01]  /*1930*/  LDG.E.U16 R34, [R34.64] ;  /* 0x0000000422227981 */ /* 0x000ea2000c1e1500 */
[-C--:B------:R-:W-:Y:S02]  /*1940*/  LEA.HI.X.SX32 R163, R163, R9.reuse, 0x1, P2 ;  /* 0x00000009a3a37211 */ /* 0x080fe400010f0eff */
[----:B------:R-:W-:Y:S01]  /*1950*/  IADD3 R178, P2, R178, R8, RZ ;  /* 0x00000008b2b27210 */ /* 0x000fe20007f5e0ff */
[----:B------:R-:W2:Y:S01]  /*1960*/  LDG.E.U16 R36, [R36.64] ;  /* 0x0000000424247981 */ /* 0x000ea2000c1e1500 */
[----:B------:R-:W-:-:S02]  /*1970*/  LEA.HI.X.SX32 R171, R171, R9, 0x1, P0 ;  /* 0x00000009abab7211 */ /* 0x000fc400000f0eff */
[-C--:B------:R-:W-:Y:S01]  /*1980*/  LEA.HI.X.SX32 R183, R183, R9.reuse, 0x1, P5 ;  /* 0x00000009b7b77211 */ /* 0x080fe200028f0eff */
        /* <DEDUP_REMOVED lines=14> */
[C---:B------:R-:W-:Y:S01]  /*1a70*/  IADD3 R194, P2, R185.reuse, R8, RZ ;  /* 0x00000008b9c27210 */ /* 0x040fe20007f5e0ff */
[----:B------:R-:W2:Y:S01]  /*1a80*/  LDG.E.U16 R56, [R56.64] ;  /* 0x0000000438387981 */ /* 0x000ea2000c1e1500 */
[----:B------:R-:W-:-:S02]  /*1a90*/  LEA.HI.X.SX32 R185, R185, R9, 0x1, P0 ;  /* 0x00000009b9b97211 */ /* 0x000fc400000f0eff */
[----:B------:R-:W-:Y:S01]  /*1aa0*/  LEA.HI.X.SX32 R189, R189, R9, 0x1, P5 ;  /* 0x00000009bdbd7211 */ /* 0x000fe200028f0eff */
[----:B------:R-:W2:Y:S01]  /*1ab0*/  LDG.E.U16 R58, [R58.64] ;  /* 0x000000043a3a7981 */ /* 0x000ea2000c1e1500 */
[----:B------:R-:W-:Y:S02]  /*1ac0*/  LEA R199, R223, -R223, 0x5 ;  /* 0x800000dfdfc77211 */ /* 0x000fe400078e28ff */
[-C--:B------:R-:W-:Y:S01]  /*1ad0*/  IADD3 R198, P0, R187, R8.reuse, RZ ;  /* 0x00000008bbc67210 */ /* 0x080fe20007f1e0ff */
[----:B------:R-:W2:Y:S01]  /*1ae0*/  LDG.E.U16 R60, [R60.64] ;  /* 0x000000043c3c7981 */ /* 0x000ea2000c1e1500 */
[----:B------:R-:W-:Y:S02]  /*1af0*/  IADD3 R206, P5, R239, R8, RZ ;  /* 0x00000008efce7210 */ /* 0x000fe40007fbe0ff */
[-C--:B------:R-:W-:Y:S01]  /*1b00*/  LEA.HI.X.SX32 R213, R213, R9.reuse, 0x1, P6 ;  /* 0x00000009d5d57211 */ /* 0x080fe200030f0eff */
[----:B------:R-:W2:Y:S01]  /*1b10*/  LDG.E.U16 R62, [R62.64] ;  /* 0x000000043e3e7981 */ /* 0x000ea2000c1e1500 */
[----:B------:R-:W-:-:S02]  /*1b20*/  LEA.HI.X.SX32 R169, R169, R9, 0x1, P3 ;  /* 0x00000009a9a97211 */ /* 0x000fc400018f0eff */
[-C--:B------:R-:W-:Y:S01]  /*1b30*/  LEA.HI.X.SX32 R187, R187, R9.reuse, 0x1, P4 ;  /* 0x00000009bbbb7211 */ /* 0x080fe200020f0eff */
[----:B------:R-:W2:Y:S01]  /*1b40*/  LDG.E.U16 R64, [R64.64] ;  /* 0x0000000440407981 */ /* 0x000ea2000c1e1500 */
[----:B------:R-:W-:Y:S02]  /*1b50*/  LEA.HI.X.SX32 R193, R193, R9, 0x1, P1 ;  /* 0x00000009c1c17211 */ /* 0x000fe400008f0eff */
[-C--:B------:R-:W-:Y:S01]  /*1b60*/  IADD3 R218, P6, R209, R8.reuse, RZ ;  /* 0x00000008d1da7210 */ /* 0x080fe20007fde0ff */
[----:B------:R-:W2:Y:S01]  /*1b70*/  LDG.E.U16 R66, [R66.64] ;  /* 0x0000000442427981 */ /* 0x000ea2000c1e1500 */
[-C--:B------:R-:W-:Y:S02]  /*1b80*/  IADD3 R174, P3, R174, R8.reuse, RZ ;  /* 0x00000008aeae7210 */ /* 0x080fe40007f7e0ff */
[-C--:B------:R-:W-:Y:S01]  /*1b90*/  IADD3 R202, P4, R247, R8.reuse, RZ ;  /* 0x00000008f7ca7210 */ /* 0x080fe20007f9e0ff */
[----:B------:R-:W2:Y:S01]  /*1ba0*/  LDG.E.U16 R70, [R70.64] ;  /* 0x0000000446467981 */ /* 0x000ea2000c1e1500 */
[----:B------:R-:W-:-:S02]  /*1bb0*/  IADD3 R210, P1, R235, R8, RZ ;  /* 0x00000008ebd27210 */ /* 0x000fc40007f3e0ff */
[-C--:B------:R-:W-:Y:S01]  /*1bc0*/  LEA.HI.X.SX32 R199, R199, R9.reuse, 0x1, P0 ;  /* 0x00000009c7c77211 */ /* 0x080fe200000f0eff */
[----:B------:R-:W2:Y:S01]  /*1bd0*/  LDG.E.U16 R74, [R74.64] ;  /* 0x000000044a4a7981 */ /* 0x000ea2000c1e1500 */
[-C--:B------:R-:W-:Y:S02]  /*1be0*/  LEA.HI.X.SX32 R207, R207, R9.reuse, 0x1, P5 ;  /* 0x00000009cfcf7211 */ /* 0x080fe400028f0eff */
[-C--:B------:R-:W-:Y:S01]  /*1bf0*/  IADD3 R204, P0, R245, R8.reuse, RZ ;  /* 0x00000008f5cc7210 */ /* 0x080fe20007f1e0ff */
[----:B------:R-:W2:Y:S01]  /*1c00*/  LDG.E.U16 R48, [R48.64] ;  /* 0x0000000430307981 */ /* 0x000ea2000c1e1500 */
[----:B------:R-:W-:Y:S01]  /*1c10*/  IADD3 R222, P5, R221, R8, RZ ;  /* 0x00000008ddde7210 */ /* 0x000fe20007fbe0ff */
[----:B------:R-:W-:Y:S01]  /*1c20*/  IMAD R221, R223, 0x37, RZ ;  /* 0x00000037dfdd7824 */ /* 0x000fe200078e02ff */
[-C--:B------:R-:W-:Y:S01]  /*1c30*/  LEA.HI.X.SX32 R219, R219, R9.reuse, 0x1, P6 ;  /* 0x00000009dbdb7211 */ /* 0x080fe200030f0eff */
[----:B------:R-:W2:Y:S01]  /*1c40*/  LDG.E.U16 R50, [R50.64] ;  /* 0x0000000432327981 */ /* 0x000ea2000c1e1500 */
[----:B------:R-:W-:-:S02]  /*1c50*/  LEA.HI.X.SX32 R175, R175, R9, 0x1, P3 ;  /* 0x00000009afaf7211 */ /* 0x000fc400018f0eff */
[-C--:B------:R-:W-:Y:S01]  /*1c60*/  LEA.HI.X.SX32 R195, R195, R9.reuse, 0x1, P2 ;  /* 0x00000009c3c37211 */ /* 0x080fe200010f0eff */
[----:B------:R-:W-:Y:S01]  /*1c70*/  IMAD R239, R223, 0xee, RZ ;  /* 0x000000eedfef7824 */ /* 0x000fe200078e02ff */
[-C--:B------:R-:W-:Y:S01]  /*1c80*/  LEA.HI.X.SX32 R203, R203, R9.reuse, 0x1, P4 ;  /* 0x00000009cbcb7211 */ /* 0x080fe200020f0eff */
[----:B------:R-:W2:Y:S01]  /*1c90*/  LDG.E.U16 R52, [R52.64] ;  /* 0x0000000434347981 */ /* 0x000ea2000c1e1500 */
[-C--:B------:R-:W-:Y:S01]  /*1ca0*/  IADD3 R224, P6, R225, R8.reuse, RZ ;  /* 0x00000008e1e07210 */ /* 0x080fe20007fde0ff */
[----:B------:R-:W-:Y:S01]  /*1cb0*/  IMAD R225, R223, 0x7e, RZ ;  /* 0x0000007edfe17824 */ /* 0x000fe200078e02ff */
[----:B------:R-:W-:Y:S01]  /*1cc0*/  LEA.HI.X.SX32 R211, R211, R9, 0x1, P1 ;  /* 0x00000009d3d37211 */ /* 0x000fe200008f0eff */
[----:B------:R-:W2:Y:S01]  /*1cd0*/  LDG.E.U16 R72, [R72.64] ;  /* 0x0000000448487981 */ /* 0x000ea2000c1e1500 */
[-C--:B------:R-:W-:Y:S02]  /*1ce0*/  IADD3 R190, P3, R190, R8.reuse, RZ ;  /* 0x00000008bebe7210 */ /* 0x080fe40007f7e0ff */
[-C--:B------:R-:W-:Y:S01]  /*1cf0*/  IADD3 R200, P2, R249, R8.reuse, RZ ;  /* 0x00000008f9c87210 */ /* 0x080fe20007f5e0ff */
        /* <DEDUP_REMOVED lines=9> */
[----:B------:R-:W-:Y:S01]  /*1d90*/  IMAD R231, R223, 0xbe, RZ ;  /* 0x000000bedfe77824 */ /* 0x000fe200078e02ff */
[-C--:B------:R-:W-:Y:S01]  /*1da0*/  LEA.HI.X.SX32 R229, R221, R9.reuse, 0x1, P1 ;  /* 0x00000009dde57211 */ /* 0x080fe200008f0eff */
[----:B------:R-:W2:Y:S01]  /*1db0*/  LDG.E.U16 R82, [R82.64] ;  /* 0x0000000452527981 */ /* 0x000ea2000c1e1500 */
[----:B------:R-:W-:-:S02]  /*1dc0*/  LEA.HI.X.SX32 R217, R217, R9, 0x1, P4 ;  /* 0x00000009d9d97211 */ /* 0x000fc400020f0eff */
[-C--:B------:R-:W-:Y:S01]  /*1dd0*/  IADD3 R208, P3, R237, R8.reuse, RZ ;  /* 0x00000008edd07210 */ /* 0x080fe20007f7e0ff */
[----:B------:R-:W-:Y:S01]  /*1de0*/  IMAD R237, R223, 0xde, RZ ;  /* 0x000000dedfed7824 */ /* 0x000fe200078e02ff */
[-C--:B------:R-:W-:Y:S01]  /*1df0*/  IADD3 R214, P2, R233, R8.reuse, RZ ;  /* 0x00000008e9d67210 */ /* 0x080fe20007f5e0ff */
[C---:B------:R-:W-:Y:S01]  /*1e00*/  IMAD R233, R223.reuse, 0xce, RZ ;  /* 0x000000cedfe97824 */ /* 0x040fe200078e02ff */
[----:B------:R-:W-:Y:S01]  /*1e10*/  LEA R221, R223, -R223, 0x6 ;  /* 0x800000dfdfdd7211 */ /* 0x000fe200078e30ff */
        /* <DEDUP_REMOVED lines=14> */
[----:B------:R-:W-:Y:S01]  /*1f00*/  IADD3 R238, P0, R239, R8, RZ ;  /* 0x00000008efee7210 */ /* 0x000fe20007f1e0ff */
[----:B------:R-:W2:Y:S04]  /*1f10*/  LDG.E.U16 R86, [R86.64] ;  /* 0x0000000456567981 */ /* 0x000ea8000c1e1500 */
[----:B------:R-:W2:Y:S04]  /*1f20*/  LDG.E.U16 R8, [R8.64] ;  /* 0x0000000408087981 */ /* 0x000ea8000c1e1500 */
[----:B------:R-:W2:Y:S04]  /*1f30*/  LDG.E.U16 R88, [R88.64] ;  /* 0x0000000458587981 */ /* 0x000ea8000c1e1500 */
[----:B------:R-:W2:Y:S04]  /*1f40*/  LDG.E.U16 R90, [R90.64] ;  /* 0x000000045a5a7981 */ /* 0x000ea8000c1e1500 */
[----:B------:R-:W3:Y:S04]  /*1f50*/  LDG.E.U16 R102, [R102.64] ;  /* 0x0000000466667981 */ /* 0x000ee8000c1e1500 */
[----:B------:R-:W3:Y:S04]  /*1f60*/  LDG.E.U16 R104, [R104.64] ;  /* 0x0000000468687981 */ /* 0x000ee8000c1e1500 */
[----:B------:R-:W4:Y:S04]  /*1f70*/  LDG.E.U16 R106, [R106.64] ;  /* 0x000000046a6a7981 */ /* 0x000f28000c1e1500 */
        /* <DEDUP_REMOVED lines=49> */
[----:B------:R-:W4:Y:S01]  /*2290*/  LDG.E.U16 R208, [R208.64] ;  /* 0x00000004d0d07981 */ /* 0x000f22000c1e1500 */
[----:B------:R-:W-:-:S03]  /*22a0*/  IMAD R245, R223, 0x47, RZ ;  /* 0x00000047dff57824 */ /* 0x000fc600078e02ff */
        /* <DEDUP_REMOVED lines=11> */
[----:B------:R-:W-:Y:S01]  /*2360*/  IMAD R239, R223, 0x77, RZ ;  /* 0x00000077dfef7824 */ /* 0x000fe200078e02ff */
[-C--:B------:R-:W-:Y:S02]  /*2370*/  LEA.HI.X.SX32 R223, R245, R9.reuse, 0x1, P5 ;  /* 0x00000009f5df7211 */ /* 0x080fe400028f0eff */
[----:B------:R-:W4:Y:S01]  /*2380*/  LDG.E.U16 R194, [R194.64] ;  /* 0x00000004c2c27981 */ /* 0x000f22000c1e1500 */
[----:B------:R-:W-:-:S03]  /*2390*/  LEA.HI.X.SX32 R225, R225, R9, 0x1, P6 ;  /* 0x00000009e1e17211 */ /* 0x000fc600030f0eff */
        /* <DEDUP_REMOVED lines=10> */
[----:B------:R-:W4:Y:S04]  /*2440*/  LDG.E.U16 R188, [R188.64] ;  /* 0x00000004bcbc7981 */ /* 0x000f28000c1e1500 */
[----:B------:R-:W4:Y:S04]  /*2450*/  LDG.E.U16 R222, [R222.64] ;  /* 0x00000004dede7981 */ /* 0x000f28000c1e1500 */
[----:B------:R-:W4:Y:S04]  /*2460*/  LDG.E.U16 R224, [R224.64] ;  /* 0x00000004e0e07981 */ /* 0x000f28000c1e1500 */
[----:B------:R-:W4:Y:S04]  /*2470*/  LDG.E.U16 R226, [R226.64] ;  /* 0x00000004e2e27981 */ /* 0x000f28000c1e1500 */
[----:B------:R-:W4:Y:S04]  /*2480*/  LDG.E.U16 R230, [R230.64] ;  /* 0x00000004e6e67981 */ /* 0x000f28000c1e1500 */
[----:B------:R-:W4:Y:S04]  /*2490*/  LDG.E.U16 R232, [R232.64] ;  /* 0x00000004e8e87981 */ /* 0x000f28000c1e1500 */
[----:B------:R0:W4:Y:S04]  /*24a0*/  LDG.E.U16 R236, [R236.64] ;  /* 0x00000004ecec7981 */ /* 0x000128000c1e1500 */
[----:B------:R-:W4:Y:S01]  /*24b0*/  LDG.E.U16 R238, [R238.64] ;  /* 0x00000004eeee7981 */ /* 0x000f22000c1e1500 */
[----:B0-----:R-:W-:-:S04]  /*24c0*/  SHF.L.U32 R237, R250, 0x1, RZ ;  /* 0x00000001faed7819 */ /* 0x001fc800000006ff */
[C---:B------:R-:W-:Y:S01]  /*24d0*/  LOP3.LUT R251, R237.reuse, 0x10, RZ, 0x3c, !PT ;  /* 0x00000010edfb7812 */ /* 0x040fe200078e3cff */
[----:B--2---:R-:W-:Y:S04]  /*24e0*/  STS.U16 [R237], R8 ;  /* 0x00000008ed007388 */ /* 0x004fe80000000400 */
[----:B------:R-:W-:Y:S04]  /*24f0*/  STS.U16 [R237+0x800], R7 ;  /* 0x00080007ed007388 */ /* 0x000fe80000000400 */
[----:B---3--:R-:W-:Y:S04]  /*2500*/  STS.U16 [R237+0x1000], R240 ;  /* 0x001000f0ed007388 */ /* 0x008fe80000000400 */
[----:B-----5:R-:W-:Y:S04]  /*2510*/  STS.U16 [R237+0x2000], R241 ;  /* 0x002000f1ed007388 */ /* 0x020fe80000000400 */
[----:B----4-:R-:W-:Y:S04]  /*2520*/  STS.U16 [R237+0x4000], R242 ;  /* 0x004000f2ed007388 */ /* 0x010fe80000000400 */
[----:B------:R-:W-:Y:S04]  /*2530*/  STS.U16 [R237+0x4800], R243 ;  /* 0x004800f3ed007388 */ /* 0x000fe80000000400 */
        /* <DEDUP_REMOVED lines=10> */
[----:B------:R0:W-:Y:S04]  /*25e0*/  STS.U16 [R251+0x900], R6 ;  /* 0x00090006fb007388 */ /* 0x0001e80000000400 */
[----:B------:R-:W-:Y:S04]  /*25f0*/  STS.U16 [R251+0x4100], R26 ;  /* 0x0041001afb007388 */ /* 0x000fe80000000400 */
[----:B------:R-:W-:Y:S04]  /*2600*/  STS.U16 [R251+0x4900], R28 ;  /* 0x0049001cfb007388 */ /* 0x000fe80000000400 */
[----:B------:R-:W-:Y:S04]  /*2610*/  STS.U16 [R251+0x5100], R34 ;  /* 0x00510022fb007388 */ /* 0x000fe80000000400 */
[----:B------:R-:W-:Y:S04]  /*2620*/  STS.U16 [R251+0x5900], R36 ;  /* 0x00590024fb007388 */ /* 0x000fe80000000400 */
[----:B------:R-:W-:Y:S04]  /*2630*/  STS.U16 [R251+0x6100], R38 ;  /* 0x00610026fb007388 */ /* 0x000fe80000000400 */
[----:B------:R-:W-:Y:S04]  /*2640*/  STS.U16 [R251+0x6900], R40 ;  /* 0x00690028fb007388 */ /* 0x000fe80000000400 */
[----:B------:R-:W-:Y:S01]  /*2650*/  STS.U16 [R251+0x7100], R42 ;  /* 0x0071002afb007388 */ /* 0x000fe20000000400 */
[----:B------:R-:W-:-:S03]  /*2660*/  LOP3.LUT R252, R237, 0x20, RZ, 0x3c, !PT ;  /* 0x00000020edfc7812 */ /* 0x000fc600078e3cff */
        /* <DEDUP_REMOVED lines=9> */
[----:B------:R2:W-:Y:S04]  /*2700*/  STS.U16 [R252+0x1200], R4 ;  /* 0x00120004fc007388 */ /* 0x0005e80000000400 */
[----:B------:R-:W-:Y:S04]  /*2710*/  STS.U16 [R252+0x1a00], R70 ;  /* 0x001a0046fc007388 */ /* 0x000fe80000000400 */
[----:B------:R-:W-:Y:S04]  /*2720*/  STS.U16 [R252+0x200], R74 ;  /* 0x0002004afc007388 */ /* 0x000fe80000000400 */
[----:B------:R-:W-:Y:S04]  /*2730*/  STS.U16 [R252+0x4200], R48 ;  /* 0x00420030fc007388 */ /* 0x000fe80000000400 */
[----:B------:R-:W-:Y:S04]  /*2740*/  STS.U16 [R252+0x4a00], R50 ;  /* 0x004a0032fc007388 */ /* 0x000fe80000000400 */
[----:B------:R-:W-:Y:S04]  /*2750*/  STS.U16 [R252+0x5200], R52 ;  /* 0x00520034fc007388 */ /* 0x000fe80000000400 */
[----:B------:R-:W-:Y:S01]  /*2760*/  STS.U16 [R252+0x5a00], R72 ;  /* 0x005a0048fc007388 */ /* 0x000fe20000000400 */
[----:B0-----:R-:W-:-:S03]  /*2770*/  LOP3.LUT R6, R237, 0x30, RZ, 0x3c, !PT ;  /* 0x00000030ed067812 */ /* 0x001fc600078e3cff */
        /* <DEDUP_REMOVED lines=15> */
[----:B------:R-:W-:Y:S01]  /*2870*/  STS.U16 [R6+0x7b00], R108 ;  /* 0x007b006c06007388 */ /* 0x000fe20000000400 */
[----:B-1----:R-:W-:-:S03]  /*2880*/  LOP3.LUT R5, R237, 0x40, RZ, 0x3c, !PT ;  /* 0x00000040ed057812 */ /* 0x002fc600078e3cff */
        /* <DEDUP_REMOVED lines=15> */
[----:B------:R-:W-:Y:S01]  /*2980*/  STS.U16 [R5+0x400], R144 ;  /* 0x0004009005007388 */ /* 0x000fe20000000400 */
[----:B--2---:R-:W-:-:S03]  /*2990*/  LOP3.LUT R4, R237, 0x50, RZ, 0x3c, !PT ;  /* 0x00000050ed047812 */ /* 0x004fc600078e3cff */
        /* <DEDUP_REMOVED lines=56> */
[----:B------:R-:W-:-:S03]  /*2d20*/  MOV R3, 0x3f800000 ;  /* 0x3f80000000037802 */ /* 0x000fc60000000f00 */
[----:B------:R-:W-:Y:S01]  /*2d30*/  STS.U16 [R0+0x6f00], R236 ;  /* 0x006f00ec00007388 */ /* 0x000fe20000000400 */
[----:B0-----:R-:W-:-:S03]  /*2d40*/  MOV R2, 0x3f800000 ;  /* 0x3f80000000027802 */ /* 0x001fc60000000f00 */
[----:B------:R0:W-:Y:S01]  /*2d50*/  STS.U16 [R0+0x7700], R238 ;  /* 0x007700ee00007388 */ /* 0x0001e20000000400 */
[----:B------:R-:W-:Y:S02]  /*2d60*/  MOV R9, 0x1 ;  /* 0x0000000100097802 */ /* 0x000fe40000000f00 */
[----:B0-----:R-:W-:-:S05]  /*2d70*/  MOV R0, 0x3f800000 ;  /* 0x3f80000000007802 */ /* 0x001fca0000000f00 */
[----:B------:R0:W-:Y:S04]  /*2d80*/  STL [R1+0xc], R0 ;  /* 0x00000c0001007387 */ /* 0x0001e80000100800 */
[----:B------:R0:W-:Y:S04]  /*2d90*/  STL [R1+0x8], R3 ;  /* 0x0000080301007387 */ /* 0x0001e80000100800 */
[----:B------:R0:W-:Y:S04]  /*2da0*/  STL [R1+0x4], R2 ;  /* 0x0000040201007387 */ /* 0x0001e80000100800 */
[----:B------:R0:W-:Y:S01]  /*2db0*/  STL [R1], R0 ;  /* 0x0000000001007387 */ /* 0x0001e20000100800 */
[----:B------:R-:W-:Y:S01]  /*2dc0*/  ISETP.LE.AND P0, PT, R9, c[0x0][0x1d0], PT ;  /* 0x0000740009007a0c */ /* 0x000fe20003f03270 */
[----:B------:R-:W-:Y:S01]  /*2dd0*/  CS2R R196, SRZ ;  /* 0x0000000000c47805 */ /* 0x000fe2000001ff00 */
[----:B------:R-:W-:Y:S01]  /*2de0*/  MOV R6, 0xff800000 ;  /* 0xff80000000067802 */ /* 0x000fe20000000f00 */
[----:B------:R-:W-:Y:S01]  /*2df0*/  CS2R R198, SRZ ;  /* 0x0000000000c67805 */ /* 0x000fe2000001ff00 */
[----:B------:R-:W-:Y:S01]  /*2e00*/  MOV R7, 0xff800000 ;  /* 0xff80000000077802 */ /* 0x000fe20000000f00 */
[----:B------:R-:W-:Y:S01]  /*2e10*/  CS2R R184, SRZ ;  /* 0x0000000000b87805 */ /* 0x000fe2000001ff00 */
[----:B------:R-:W-:Y:S01]  /*2e20*/  MOV R228, 0xff800000 ;  /* 0xff80000000e47802 */ /* 0x000fe20000000f00 */
[----:B------:R-:W-:Y:S01]  /*2e30*/  CS2R R186, SRZ ;  /* 0x0000000000ba7805 */ /* 0x000fe2000001ff00 */
[----:B------:R-:W-:Y:S01]  /*2e40*/  MOV R229, 0xff800000 ;  /* 0xff80000000e57802 */ /* 0x000fe20000000f00 */
[----:B------:R-:W-:Y:S01]  /*2e50*/  CS2R R180, SRZ ;  /* 0x0000000000b47805 */ /* 0x000fe2000001ff00 */
        /* <DEDUP_REMOVED lines=59> */
[----:B------:R-:W-:-:S02]  /*3210*/  SHF.L.U32 R142, R246, 0x1, RZ ;  /* 0x00000001f68e7819 */ /* 0x000fc400000006ff */
[----:B------:R-:W-:Y:S01]  /*3220*/  SHF.L.U32 R5, R246, 0x3, RZ ;  /* 0x00000003f6057819 */ /* 0x000fe200000006ff */
[----:B------:R-:W-:Y:S05]  /*3230*/  @!P0 BRA `(.L_x_0) ;  /* 0x00004cd000008947 */ /* 0x000fea0003800000 */
[--C-:B0-----:R-:W-:Y:S01]  /*3240*/  SHF.R.U32.HI R0, RZ, 0x5, R246.reuse ;  /* 0x00000005ff007819 */ /* 0x101fe200000116f6 */
[----:B------:R-:W-:Y:S01]  /*3250*/  IMAD R3, R250, c[0x0][0x1a8], RZ ;  /* 0x00006a00fa037a24 */ /* 0x000fe200078e02ff */
[----:B------:R-:W-:Y:S01]  /*3260*/  MOV R20, c[0x0][0x1b8] ;  /* 0x00006e0000147a02 */ /* 0x000fe20000000f00 */
[----:B------:R-:W-:Y:S01]  /*3270*/  CS2R R196, SRZ ;  /* 0x0000000000c47805 */ /* 0x000fe2000001ff00 */
[----:B------:R-:W-:Y:S01]  /*3280*/  SGXT.U32 R0, R0, 0x2 ;  /* 0x000000020000781a */ /* 0x000fe20000000000 */
[----:B------:R-:W-:Y:S01]  /*3290*/  CS2R R198, SRZ ;  /* 0x0000000000c67805 */ /* 0x000fe2000001ff00 */
[C---:B------:R-:W-:Y:S01]  /*32a0*/  SHF.L.U32 R233, R3.reuse, 0x1, RZ ;  /* 0x0000000103e97819 */ /* 0x040fe200000006ff */
[----:B------:R-:W-:Y:S01]  /*32b0*/  IMAD.HI R3, R3, 0x2, RZ ;  /* 0x0000000203037827 */ /* 0x000fe200078e02ff */
[----:B------:R-:W-:Y:S01]  /*32c0*/  LOP3.LUT R4, R142, 0x10, RZ, 0xc0, !PT ;  /* 0x000000108e047812 */ /* 0x000fe200078ec0ff */
[----:B------:R-:W-:Y:S01]  /*32d0*/  CS2R R184, SRZ ;  /* 0x0000000000b87805 */ /* 0x000fe2000001ff00 */
[----:B------:R-:W-:Y:S01]  /*32e0*/  LOP3.LUT R230, R246, 0x7, RZ, 0xc0, !PT ;  /* 0x00000007f6e67812 */ /* 0x000fe200078ec0ff */
[----:B------:R-:W-:Y:S01]  /*32f0*/  IMAD R6, R0, c[0x0][0x1b8], RZ ;  /* 0x00006e0000067a24 */ /* 0x000fe200078e02ff */
[----:B------:R-:W-:Y:S01]  /*3300*/  LOP3.LUT R5, R5, 0x30, RZ, 0xc0, !PT ;  /* 0x0000003005057812 */ /* 0x000fe200078ec0ff */
[----:B------:R-:W-:Y:S01]  /*3310*/  IMAD R0, R248, c[0x0][0x1a0], RZ ;  /* 0x00006800f8007a24 */ /* 0x000fe200078e02ff */
[----:B------:R-:W-:Y:S01]  /*3320*/  LOP3.LUT R19, R4, 0x60, R246, 0xf8, !PT ;  /* 0x0000006004137812 */ /* 0x000fe200078ef8f6 */
[----:B------:R-:W-:Y:S01]  /*3330*/  CS2R R186, SRZ ;  /* 0x0000000000ba7805 */ /* 0x000fe2000001ff00 */
[----:B------:R-:W-:Y:S01]  /*3340*/  LEA R7, R20, R6, 0x2 ;  /* 0x0000000614077211 */ /* 0x000fe200078e10ff */
[C---:B------:R-:W-:Y:S01]  /*3350*/  IMAD.HI R2, R0.reuse, 0x2, RZ ;  /* 0x0000000200027827 */ /* 0x040fe200078e02ff */
[----:B------:R-:W-:Y:S01]  /*3360*/  SHF.L.U32 R232, R0, 0x1, RZ ;  /* 0x0000000100e87819 */ /* 0x000fe200000006ff */
[----:B------:R-:W-:Y:S01]  /*3370*/  CS2R R180, SRZ ;  /* 0x0000000000b47805 */ /* 0x000fe2000001ff00 */
[----:B------:R-:W-:Y:S01]  /*3380*/  LEA R8, R20, R7, 0x2 ;  /* 0x0000000714087211 */ /* 0x000fe200078e10ff */
[----:B------:R-:W-:Y:S01]  /*3390*/  IMAD R0, R248, c[0x0][0x1b0], RZ ;  /* 0x00006c00f8007a24 */ /* 0x000fe200078e02ff */
[----:B------:R-:W-:Y:S01]  /*33a0*/  IADD3 R232, P0, P1, R233, c[0x0][0x168], R232 ;  /* 0x00005a00e9e87a10 */ /* 0x000fe2000791e0e8 */
[----:B------:R-:W-:Y:S01]  /*33b0*/  CS2R R182, SRZ ;  /* 0x0000000000b67805 */ /* 0x000fe2000001ff00 */
[----:B------:R-:W-:Y:S01]  /*33c0*/  LEA R9, R20, R8, 0x2 ;  /* 0x0000000814097211 */ /* 0x000fe200078e10ff */
[----:B------:R-:W-:Y:S01]  /*33d0*/  CS2R R48, SRZ ;  /* 0x0000000000307805 */ /* 0x000fe2000001ff00 */
[----:B------:R-:W-:Y:S01]  /*33e0*/  IADD3.X R233, R3, c[0x0][0x16c], R2, P0, P1 ;  /* 0x00005b0003e97a10 */ /* 0x000fe200007e2402 */
[----:B------:R-:W-:Y:S01]  /*33f0*/  CS2R R50, SRZ ;  /* 0x0000000000327805 */ /* 0x000fe2000001ff00 */
[----:B------:R-:W-:Y:S01]  /*3400*/  LOP3.LUT R2, R246, 0x1f, RZ, 0xc0, !PT ;  /* 0x0000001ff6027812 */ /* 0x000fe200078ec0ff */
[----:B------:R-:W-:Y:S01]  /*3410*/  CS2R R60, SRZ ;  /* 0x00000000003c7805 */ /* 0x000fe2000001ff00 */
[----:B------:R-:W-:Y:S01]  /*3420*/  LEA R10, R20, R9, 0x2 ;  /* 0x00000009140a7211 */ /* 0x000fe200078e10ff */
[----:B------:R-:W-:Y:S01]  /*3430*/  CS2R R62, SRZ ;  /* 0x00000000003e7805 */ /* 0x000fe2000001ff00 */
[----:B------:R-:W-:Y:S01]  /*3440*/  LEA R4, R230, R5, 0x6 ;  /* 0x00000005e6047211 */ /* 0x000fe200078e30ff */
[----:B------:R-:W-:Y:S01]  /*3450*/  IMAD R3, R2, c[0x0][0x1b4], RZ ;  /* 0x00006d0002037a24 */ /* 0x000fe200078e02ff */
[C---:B------:R-:W-:Y:S01]  /*3460*/  SHF.L.U32 R2, R0.reuse, 0x1, RZ ;  /* 0x0000000100027819 */ /* 0x040fe200000006ff */
[----:B------:R-:W-:Y:S01]  /*3470*/  IMAD.HI R0, R0, 0x2, RZ ;  /* 0x0000000200007827 */ /* 0x000fe200078e02ff */
[----:B------:R-:W-:Y:S01]  /*3480*/  LEA R11, R20, R10, 0x2 ;  /* 0x0000000a140b7211 */ /* 0x000fe200078e10ff */
[----:B------:R-:W-:Y:S01]  /*3490*/  CS2R R68, SRZ ;  /* 0x0000000000447805 */ /* 0x000fe2000001ff00 */
[C---:B------:R-:W-:Y:S01]  /*34a0*/  SHF.L.U32 R5, R3.reuse, 0x1, RZ ;  /* 0x0000000103057819 */ /* 0x040fe200000006ff */
[----:B------:R-:W-:Y:S01]  /*34b0*/  IMAD.HI R3, R3, 0x2, RZ ;  /* 0x0000000203037827 */ /* 0x000fe200078e02ff */
[----:B------:R-:W-:Y:S01]  /*34c0*/  SHF.L.U32 R17, R246, 0x7, RZ ;  /* 0x00000007f6117819 */ /* 0x000fe200000006ff */
[----:B------:R-:W-:Y:S01]  /*34d0*/  CS2R R70, SRZ ;  /* 0x0000000000467805 */ /* 0x000fe2000001ff00 */
[----:B------:R-:W-:Y:S01]  /*34e0*/  IADD3 R18, P0, P1, R5, c[0x0][0x170], R2 ;  /* 0x00005c0005127a10 */ /* 0x000fe2000791e002 */
[----:B------:R-:W-:Y:S01]  /*34f0*/  IMAD R230, R230, 0x110, RZ ;  /* 0x00000110e6e67824 */ /* 0x000fe200078e02ff */
[----:B------:R-:W-:Y:S01]  /*3500*/  LEA R12, R20, R11, 0x2 ;  /* 0x0000000b140c7211 */ /* 0x000fe200078e10ff */
[----:B------:R-:W-:Y:S01]  /*3510*/  CS2R R76, SRZ ;  /* 0x00000000004c7805 */ /* 0x000fe2000001ff00 */
[----:B------:R-:W-:Y:S01]  /*3520*/  LOP3.LUT R2, R17, 0x800, RZ, 0xc0, !PT ;  /* 0x0000080011027812 */ /* 0x000fe200078ec0ff */
[----:B------:R-:W-:Y:S01]  /*3530*/  CS2R R78, SRZ ;  /* 0x00000000004e7805 */ /* 0x000fe2000001ff00 */
[----:B------:R-:W-:Y:S01]  /*3540*/  IADD3.X R17, R3, c[0x0][0x174], R0, P0, P1 ;  /* 0x00005d0003117a10 */ /* 0x000fe200007e2400 */
[----:B------:R-:W-:Y:S01]  /*3550*/  CS2R R84, SRZ ;  /* 0x0000000000547805 */ /* 0x000fe2000001ff00 */
[----:B------:R-:W-:Y:S01]  /*3560*/  LEA R22, P0, R6, R18, 0x1 ;  /* 0x0000001206167211 */ /* 0x000fe200078008ff */
[----:B------:R-:W-:Y:S01]  /*3570*/  CS2R R86, SRZ ;  /* 0x0000000000567805 */ /* 0x000fe2000001ff00 */
[----:B------:R-:W-:Y:S01]  /*3580*/  LEA R13, R20, R12, 0x2 ;  /* 0x0000000c140d7211 */ /* 0x000fe200078e10ff */
[----:B------:R-:W-:Y:S01]  /*3590*/  CS2R R92, SRZ ;  /* 0x00000000005c7805 */ /* 0x000fe2000001ff00 */
[----:B------:R-:W-:Y:S01]  /*35a0*/  LEA.HI.X.SX32 R23, R6, R17, 0x1, P0 ;  /* 0x0000001106177211 */ /* 0x000fe200000f0eff */
[----:B------:R-:W-:Y:S01]  /*35b0*/  CS2R R94, SRZ ;  /* 0x00000000005e7805 */ /* 0x000fe2000001ff00 */
[----:B------:R-:W-:Y:S01]  /*35c0*/  LEA R14, R20, R13, 0x2 ;  /* 0x0000000d140e7211 */ /* 0x000fe200078e10ff */
[----:B------:R-:W-:Y:S01]  /*35d0*/  CS2R R128, SRZ ;  /* 0x0000000000807805 */ /* 0x000fe2000001ff00 */
[CC--:B------:R-:W-:Y:S01]  /*35e0*/  LEA R26, P1, R7.reuse, R18.reuse, 0x1 ;  /* 0x00000012071a7211 */ /* 0x0c0fe200078208ff */
[----:B------:R0:W-:Y:S01]  /*35f0*/  STL.64 [R1+0x108], R22 ;  /* 0x0001081601007387 */ /* 0x0001e20000100a00 */
[----:B------:R-:W-:Y:S01]  /*3600*/  LEA R24, P0, R8, R18, 0x1 ;  /* 0x0000001208187211 */ /* 0x000fe200078008ff */
[----:B------:R-:W-:Y:S01]  /*3610*/  CS2R R130, SRZ ;  /* 0x0000000000827805 */ /* 0x000fe2000001ff00 */
[----:B------:R-:W-:Y:S01]  /*3620*/  LEA R15, R20, R14, 0x2 ;  /* 0x0000000e140f7211 */ /* 0x000fe200078e10ff */
[----:B------:R-:W-:Y:S01]  /*3630*/  CS2R R100, SRZ ;  /* 0x0000000000647805 */ /* 0x000fe2000001ff00 */
[-C--:B------:R-:W-:Y:S01]  /*3640*/  LEA.HI.X.SX32 R27, R7, R17.reuse, 0x1, P1 ;  /* 0x00000011071b7211 */ /* 0x080fe200008f0eff */
[----:B------:R-:W-:Y:S01]  /*3650*/  CS2R R102, SRZ ;  /* 0x0000000000667805 */ /* 0x000fe2000001ff00 */
[----:B------:R-:W-:Y:S01]  /*3660*/  LEA.HI.X.SX32 R25, R8, R17, 0x1, P0 ;  /* 0x0000001108197211 */ /* 0x000fe200000f0eff */
[----:B------:R-:W-:Y:S01]  /*3670*/  CS2R R104, SRZ ;  /* 0x0000000000687805 */ /* 0x000fe2000001ff00 */
[----:B------:R-:W-:Y:S01]  /*3680*/  LEA R16, R20, R15, 0x2 ;  /* 0x0000000f14107211 */ /* 0x000fe200078e10ff */
[----:B------:R1:W-:Y:S01]  /*3690*/  STL.64 [R1+0x100], R26 ;  /* 0x0001001a01007387 */ /* 0x0003e20000100a00 */
[----:B------:R-:W-:Y:S01]  /*36a0*/  LOP3.LUT R19, R230, R19, RZ, 0x3c, !PT ;  /* 0x00000013e6137212 */ /* 0x000fe200078e3cff */
[----:B------:R-:W-:Y:S01]  /*36b0*/  CS2R R106, SRZ ;  /* 0x00000000006a7805 */ /* 0x000fe2000001ff00 */
[C---:B0-----:R-:W-:Y:S01]  /*36c0*/  LEA R22, P2, R9.reuse, R18, 0x1 ;  /* 0x0000001209167211 */ /* 0x041fe200078408ff */
[----:B------:R0:W-:Y:S01]  /*36d0*/  STL.64 [R1+0xf8], R24 ;  /* 0x0000f81801007387 */ /* 0x0001e20000100a00 */
[C---:B------:R-:W-:Y:S01]  /*36e0*/  LEA R5, R20.reuse, R16, 0x2 ;  /* 0x0000001014057211 */ /* 0x040fe200078e10ff */
[----:B------:R-:W-:Y:S01]  /*36f0*/  CS2R R108, SRZ ;  /* 0x00000000006c7805 */ /* 0x000fe2000001ff00 */
[----:B------:R-:W-:Y:S01]  /*3700*/  LEA.HI.X.SX32 R23, R9, R17, 0x1, P2 ;  /* 0x0000001109177211 */ /* 0x000fe200010f0eff */
[----:B------:R-:W-:Y:S01]  /*3710*/  CS2R R110, SRZ ;  /* 0x00000000006e7805 */ /* 0x000fe2000001ff00 */
[----:B------:R-:W-:Y:S01]  /*3720*/  LEA R0, R20, R5, 0x2 ;  /* 0x0000000514007211 */ /* 0x000fe200078e10ff */
[----:B------:R-:W-:Y:S01]  /*3730*/  CS2R R112, SRZ ;  /* 0x0000000000707805 */ /* 0x000fe2000001ff00 */
[----:B------:R-:W-:Y:S01]  /*3740*/  IADD3 R2, R2, R19, RZ ;  /* 0x0000001302027210 */ /* 0x000fe20007ffe0ff */
[----:B------:R2:W-:Y:S01]  /*3750*/  STL.64 [R1+0xf0], R22 ;  /* 0x0000f01601007387 */ /* 0x0005e20000100a00 */
[----:B-1----:R-:W-:Y:S01]  /*3760*/  LEA R26, P0, R10, R18, 0x1 ;  /* 0x000000120a1a7211 */ /* 0x002fe200078008ff */
[----:B------:R-:W-:Y:S01]  /*3770*/  CS2R R114, SRZ ;  /* 0x0000000000727805 */ /* 0x000fe2000001ff00 */
[----:B------:R-:W-:Y:S01]  /*3780*/  LEA R3, R20, R0, 0x2 ;  /* 0x0000000014037211 */ /* 0x000fe200078e10ff */
[----:B------:R-:W-:Y:S01]  /*3790*/  CS2R R116, SRZ ;  /* 0x0000000000747805 */ /* 0x000fe2000001ff00 */
[CC--:B0-----:R-:W-:Y:S01]  /*37a0*/  LEA R24, P1, R11.reuse, R18.reuse, 0x1 ;  /* 0x000000120b187211 */ /* 0x0c1fe200078208ff */
[----:B------:R-:W-:Y:S01]  /*37b0*/  CS2R R118, SRZ ;  /* 0x0000000000767805 */ /* 0x000fe2000001ff00 */
[-C--:B------:R-:W-:Y:S01]  /*37c0*/  LEA.HI.X.SX32 R27, R10, R17.reuse, 0x1, P0 ;  /* 0x000000110a1b7211 */ /* 0x080fe200000f0eff */
[----:B------:R-:W-:Y:S01]  /*37d0*/  CS2R R216, SRZ ;  /* 0x0000000000d87805 */ /* 0x000fe2000001ff00 */
[----:B------:R-:W-:Y:S01]  /*37e0*/  LEA.HI.X.SX32 R25, R11, R17, 0x1, P1 ;  /* 0x000000110b197211 */ /* 0x000fe200008f0eff */
[----:B------:R-:W-:Y:S01]  /*37f0*/  CS2R R218, SRZ ;  /* 0x0000000000da7805 */ /* 0x000fe2000001ff00 */
[----:B------:R-:W-:Y:S01]  /*3800*/  LEA R6, R20, R3, 0x2 ;  /* 0x0000000314067211 */ /* 0x000fe200078e10ff */
[----:B------:R0:W-:Y:S01]  /*3810*/  STL.64 [R1+0xe8], R26 ;  /* 0x0000e81a01007387 */ /* 0x0001e20000100a00 */
[----:B--2---:R-:W-:Y:S01]  /*3820*/  LEA R22, P2, R12, R18, 0x1 ;  /* 0x000000120c167211 */ /* 0x004fe200078408ff */
[----:B------:R-:W-:Y:S01]  /*3830*/  CS2R R212, SRZ ;  /* 0x0000000000d47805 */ /* 0x000fe2000001ff00 */
[----:B------:R-:W-:Y:S01]  /*3840*/  LEA R7, R20, R6, 0x2 ;  /* 0x0000000614077211 */ /* 0x000fe200078e10ff */
[----:B------:R1:W-:Y:S01]  /*3850*/  STL.64 [R1+0xe0], R24 ;  /* 0x0000e01801007387 */ /* 0x0003e20000100a00 */
[----:B------:R-:W-:Y:S01]  /*3860*/  LEA.HI.X.SX32 R23, R12, R17, 0x1, P2 ;  /* 0x000000110c177211 */ /* 0x000fe200010f0eff */
[----:B------:R-:W-:Y:S01]  /*3870*/  CS2R R214, SRZ ;  /* 0x0000000000d67805 */ /* 0x000fe2000001ff00 */
[----:B------:R-:W-:Y:S01]  /*3880*/  LEA R8, R20, R7, 0x2 ;  /* 0x0000000714087211 */ /* 0x000fe200078e10ff */
[----:B------:R-:W-:Y:S01]  /*3890*/  CS2R R56, SRZ ;  /* 0x0000000000387805 */ /* 0x000fe2000001ff00 */
[--C-:B------:R-:W-:Y:S01]  /*38a0*/  LOP3.LUT R230, R230, 0x30, R142.reuse, 0x78, !PT ;  /* 0x00000030e6e67812 */ /* 0x100fe200078e788e */
[----:B------:R2:W-:Y:S01]  /*38b0*/  STL.64 [R1+0xd8], R22 ;  /* 0x0000d81601007387 */ /* 0x0005e20000100a00 */
[C---:B------:R-:W-:Y:S01]  /*38c0*/  LEA R9, R20.reuse, R8, 0x2 ;  /* 0x0000000814097211 */ /* 0x040fe200078e10ff */
[----:B------:R-:W-:Y:S01]  /*38d0*/  CS2R R58, SRZ ;  /* 0x00000000003a7805 */ /* 0x000fe2000001ff00 */
[CC--:B0-----:R-:W-:Y:S01]  /*38e0*/  LEA R26, P0, R13.reuse, R18.reuse, 0x1 ;  /* 0x000000120d1a7211 */ /* 0x0c1fe200078008ff */
[----:B------:R-:W-:Y:S01]  /*38f0*/  CS2R R64, SRZ ;  /* 0x0000000000407805 */ /* 0x000fe2000001ff00 */
[----:B------:R-:W-:Y:S01]  /*3900*/  LEA R10, R20, R9, 0x2 ;  /* 0x00000009140a7211 */ /* 0x000fe200078e10ff */
[----:B------:R-:W-:Y:S01]  /*3910*/  CS2R R66, SRZ ;  /* 0x0000000000427805 */ /* 0x000fe2000001ff00 */
[CC--:B-1----:R-:W-:Y:S01]  /*3920*/  LEA R24, P1, R14.reuse, R18.reuse, 0x1 ;  /* 0x000000120e187211 */ /* 0x0c2fe200078208ff */
[----:B------:R-:W-:Y:S01]  /*3930*/  CS2R R72, SRZ ;  /* 0x0000000000487805 */ /* 0x000fe2000001ff00 */
[-C--:B------:R-:W-:Y:S01]  /*3940*/  LEA.HI.X.SX32 R27, R13, R17.reuse, 0x1, P0 ;  /* 0x000000110d1b7211 */ /* 0x080fe200000f0eff */
[----:B------:R-:W-:Y:S01]  /*3950*/  CS2R R74, SRZ ;  /* 0x00000000004a7805 */ /* 0x000fe2000001ff00 */
[-C--:B------:R-:W-:Y:S01]  /*3960*/  LEA.HI.X.SX32 R25, R14, R17.reuse, 0x1, P1 ;  /* 0x000000110e197211 */ /* 0x080fe200008f0eff */
[----:B------:R-:W-:Y:S01]  /*3970*/  CS2R R80, SRZ ;  /* 0x0000000000507805 */ /* 0x000fe2000001ff00 */
[C---:B--2---:R-:W-:Y:S01]  /*3980*/  LEA R22, P2, R15.reuse, R18, 0x1 ;  /* 0x000000120f167211 */ /* 0x044fe200078408ff */
[----:B------:R0:W-:Y:S01]  /*3990*/  STL.64 [R1+0xd0], R26 ;  /* 0x0000d01a01007387 */ /* 0x0001e20000100a00 */
[C---:B------:R-:W-:Y:S01]  /*39a0*/  LEA R11, R20.reuse, R10, 0x2 ;  /* 0x0000000a140b7211 */ /* 0x040fe200078e10ff */
[----:B------:R-:W-:Y:S01]  /*39b0*/  CS2R R82, SRZ ;  /* 0x0000000000527805 */ /* 0x000fe2000001ff00 */
[----:B------:R-:W-:Y:S01]  /*39c0*/  LEA.HI.X.SX32 R23, R15, R17, 0x1, P2 ;  /* 0x000000110f177211 */ /* 0x000fe200010f0eff */
[----:B------:R1:W-:Y:S01]  /*39d0*/  STL.64 [R1+0xc8], R24 ;  /* 0x0000c81801007387 */ /* 0x0003e20000100a00 */
[----:B------:R-:W-:Y:S01]  /*39e0*/  LEA R12, R20, R11, 0x2 ;  /* 0x0000000b140c7211 */ /* 0x000fe200078e10ff */
[----:B------:R-:W-:Y:S01]  /*39f0*/  CS2R R88, SRZ ;  /* 0x0000000000587805 */ /* 0x000fe2000001ff00 */
[----:B------:R-:W-:Y:S01]  /*3a00*/  MOV R238, RZ ;  /* 0x000000ff00ee7202 */ /* 0x000fe20000000f00 */
[----:B------:R2:W-:Y:S01]  /*3a10*/  STL.64 [R1+0xc0], R22 ;  /* 0x0000c01601007387 */ /* 0x0005e20000100a00 */
[----:B------:R-:W-:Y:S01]  /*3a20*/  CS2R R90, SRZ ;  /* 0x00000000005a7805 */ /* 0x000fe2000001ff00 */
[----:B------:R-:W-:Y:S01]  /*3a30*/  CS2R R28, SRZ ;  /* 0x00000000001c7805 */ /* 0x000fe2000001ff00 */
[----:B------:R-:W-:Y:S01]  /*3a40*/  CS2R R30, SRZ ;  /* 0x00000000001e7805 */ /* 0x000fe2000001ff00 */
[-C--:B0-----:R-:W-:Y:S01]  /*3a50*/  LEA R26, P0, R16, R18.reuse, 0x1 ;  /* 0x00000012101a7211 */ /* 0x081fe200078008ff */
[----:B------:R-:W-:Y:S01]  /*3a60*/  CS2R R32, SRZ ;  /* 0x0000000000207805 */ /* 0x000fe2000001ff00 */
[----:B------:R-:W-:Y:S01]  /*3a70*/  CS2R R34, SRZ ;  /* 0x0000000000227805 */ /* 0x000fe2000001ff00 */
[----:B------:R-:W-:Y:S01]  /*3a80*/  LOP3.LUT R4, R4, 0x30, R142, 0x78, !PT ;  /* 0x0000003004047812 */ /* 0x000fe200078e788e */
[----:B------:R-:W-:Y:S01]  /*3a90*/  CS2R R188, SRZ ;  /* 0x0000000000bc7805 */ /* 0x000fe2000001ff00 */
[CC--:B-1----:R-:W-:Y:S01]  /*3aa0*/  LEA R24, P1, R5.reuse, R18.reuse, 0x1 ;  /* 0x0000001205187211 */ /* 0x0c2fe200078208ff */
[----:B------:R-:W-:Y:S01]  /*3ab0*/  CS2R R190, SRZ ;  /* 0x0000000000be7805 */ /* 0x000fe2000001ff00 */
[-C--:B------:R-:W-:Y:S01]  /*3ac0*/  LEA.HI.X.SX32 R27, R16, R17.reuse, 0x1, P0 ;  /* 0x00000011101b7211 */ /* 0x080fe200000f0eff */
[----:B------:R-:W-:Y:S01]  /*3ad0*/  CS2R R192, SRZ ;  /* 0x0000000000c07805 */ /* 0x000fe2000001ff00 */
[CC--:B--2---:R-:W-:Y:S01]  /*3ae0*/  LEA R22, P2, R0.reuse, R18.reuse, 0x1 ;  /* 0x0000001200167211 */ /* 0x0c4fe200078408ff */
[----:B------:R-:W-:Y:S01]  /*3af0*/  CS2R R194, SRZ ;  /* 0x0000000000c27805 */ /* 0x000fe2000001ff00 */
[-C--:B------:R-:W-:Y:S01]  /*3b00*/  LEA.HI.X.SX32 R25, R5, R17.reuse, 0x1, P1 ;  /* 0x0000001105197211 */ /* 0x080fe200008f0eff */
[----:B------:R0:W-:Y:S01]  /*3b10*/  STL.64 [R1+0xb8], R26 ;  /* 0x0000b81a01007387 */ /* 0x0001e20000100a00 */
[-C--:B------:R-:W-:Y:S01]  /*3b20*/  LEA.HI.X.SX32 R23, R0, R17.reuse, 0x1, P2 ;  /* 0x0000001100177211 */ /* 0x080fe200010f0eff */
[----:B------:R-:W-:Y:S01]  /*3b30*/  CS2R R208, SRZ ;  /* 0x0000000000d07805 */ /* 0x000fe2000001ff00 */
[C---:B------:R-:W-:Y:S01]  /*3b40*/  LEA R14, P2, R7.reuse, R18, 0x1 ;  /* 0x00000012070e7211 */ /* 0x040fe200078408ff */
[----:B------:R1:W-:Y:S01]  /*3b50*/  STL.64 [R1+0xb0], R24 ;  /* 0x0000b01801007387 */ /* 0x0003e20000100a00 */
[C---:B------:R-:W-:Y:S01]  /*3b60*/  LEA R0, R20.reuse, R12, 0x2 ;  /* 0x0000000c14007211 */ /* 0x040fe200078e10ff */
[----:B------:R-:W-:Y:S01]  /*3b70*/  CS2R R210, SRZ ;  /* 0x0000000000d27805 */ /* 0x000fe2000001ff00 */
[----:B------:R-:W-:Y:S01]  /*3b80*/  LEA.HI.X.SX32 R15, R7, R17, 0x1, P2 ;  /* 0x00000011070f7211 */ /* 0x000fe200010f0eff */
[----:B------:R2:W-:Y:S01]  /*3b90*/  STL.64 [R1+0xa8], R22 ;  /* 0x0000a81601007387 */ /* 0x0005e20000100a00 */
[----:B------:R-:W-:Y:S01]  /*3ba0*/  LEA R5, R20, R0, 0x2 ;  /* 0x0000000014057211 */ /* 0x000fe200078e10ff */
[----:B0-----:R-:W-:Y:S01]  /*3bb0*/  CS2R R26, SRZ ;  /* 0x00000000001a7805 */ /* 0x001fe2000001ff00 */
[----:B-1----:R-:W-:-:S02]  /*3bc0*/  LEA R24, P0, R3, R18, 0x1 ;  /* 0x0000001203187211 */ /* 0x002fc400078008ff */
[C---:B--2---:R-:W-:Y:S02]  /*3bd0*/  LEA R22, P1, R6.reuse, R18, 0x1 ;  /* 0x0000001206167211 */ /* 0x044fe400078208ff */
[-C--:B------:R-:W-:Y:S02]  /*3be0*/  LEA.HI.X.SX32 R25, R3, R17.reuse, 0x1, P0 ;  /* 0x0000001103197211 */ /* 0x080fe400000f0eff */
[----:B------:R-:W-:Y:S02]  /*3bf0*/  LEA.HI.X.SX32 R23, R6, R17, 0x1, P1 ;  /* 0x0000001106177211 */ /* 0x000fe400008f0eff */
[C---:B------:R-:W-:Y:S01]  /*3c00*/  LEA R3, R20.reuse, R5, 0x2 ;  /* 0x0000000514037211 */ /* 0x040fe200078e10ff */
[----:B------:R0:W-:Y:S03]  /*3c10*/  STL.64 [R1+0xa0], R24 ;  /* 0x0000a01801007387 */ /* 0x0001e60000100a00 */
[C---:B------:R-:W-:Y:S01]  /*3c20*/  LEA R6, R20.reuse, R3, 0x2 ;  /* 0x0000000314067211 */ /* 0x040fe200078e10ff */
[----:B------:R1:W-:Y:S03]  /*3c30*/  STL.64 [R1+0x98], R22 ;  /* 0x0000981601007387 */ /* 0x0003e60000100a00 */
[----:B------:R-:W-:Y:S01]  /*3c40*/  LEA R7, R20, R6, 0x2 ;  /* 0x0000000614077211 */ /* 0x000fe200078e10ff */
[----:B------:R2:W-:Y:S01]  /*3c50*/  STL.64 [R1+0x90], R14 ;  /* 0x0000900e01007387 */ /* 0x0005e20000100a00 */
[----:B0-----:R-:W-:-:S02]  /*3c60*/  LEA R24, P0, R8, R18, 0x1 ;  /* 0x0000001208187211 */ /* 0x001fc400078008ff */
[CC--:B-1----:R-:W-:Y:S02]  /*3c70*/  LEA R22, P1, R9.reuse, R18.reuse, 0x1 ;  /* 0x0000001209167211 */ /* 0x0c2fe400078208ff */
[-C--:B------:R-:W-:Y:S02]  /*3c80*/  LEA.HI.X.SX32 R25, R8, R17.reuse, 0x1, P0 ;  /* 0x0000001108197211 */ /* 0x080fe400000f0eff */
[CC--:B--2---:R-:W-:Y:S02]  /*3c90*/  LEA R14, P2, R10.reuse, R18.reuse, 0x1 ;  /* 0x000000120a0e7211 */ /* 0x0c4fe400078408ff */
[-C--:B------:R-:W-:Y:S01]  /*3ca0*/  LEA.HI.X.SX32 R23, R9, R17.reuse, 0x1, P1 ;  /* 0x0000001109177211 */ /* 0x080fe200008f0eff */
[----:B------:R0:W-:Y:S01]  /*3cb0*/  STL.64 [R1+0x88], R24 ;  /* 0x0000881801007387 */ /* 0x0001e20000100a00 */
[----:B------:R-:W-:Y:S02]  /*3cc0*/  LEA.HI.X.SX32 R15, R10, R17, 0x1, P2 ;  /* 0x000000110a0f7211 */ /* 0x000fe400010f0eff */
[----:B------:R-:W-:Y:S01]  /*3cd0*/  LEA R8, R20, R7, 0x2 ;  /* 0x0000000714087211 */ /* 0x000fe200078e10ff */
[----:B------:R1:W-:Y:S04]  /*3ce0*/  STL.64 [R1+0x80], R22 ;  /* 0x0000801601007387 */ /* 0x0003e80000100a00 */
[----:B------:R2:W-:Y:S01]  /*3cf0*/  STL.64 [R1+0x78], R14 ;  /* 0x0000780e01007387 */ /* 0x0005e20000100a00 */
[----:B0-----:R-:W-:-:S04]  /*3d00*/  LEA R24, P0, R11, R18, 0x1 ;  /* 0x000000120b187211 */ /* 0x001fc800078008ff */
[-C--:B------:R-:W-:Y:S02]  /*3d10*/  LEA.HI.X.SX32 R25, R11, R17.reuse, 0x1, P0 ;  /* 0x000000110b197211 */ /* 0x080fe400000f0eff */
[-C--:B-1----:R-:W-:Y:S02]  /*3d20*/  LEA R22, P1, R12, R18.reuse, 0x1 ;  /* 0x000000120c167211 */ /* 0x082fe400078208ff */
[----:B--2---:R-:W-:Y:S01]  /*3d30*/  LEA R14, P2, R0, R18, 0x1 ;  /* 0x00000012000e7211 */ /* 0x004fe200078408ff */
[----:B------:R0:W-:Y:S01]  /*3d40*/  STL.64 [R1+0x70], R24 ;  /* 0x0000701801007387 */ /* 0x0001e20000100a00 */
[-C--:B------:R-:W-:Y:S02]  /*3d50*/  LEA.HI.X.SX32 R23, R12, R17.reuse, 0x1, P1 ;  /* 0x000000110c177211 */ /* 0x080fe400008f0eff */
[----:B------:R-:W-:Y:S02]  /*3d60*/  LEA.HI.X.SX32 R15, R0, R17, 0x1, P2 ;  /* 0x00000011000f7211 */ /* 0x000fe400010f0eff */
[----:B------:R-:W-:-:S02]  /*3d70*/  LEA R0, R20, R8, 0x2 ;  /* 0x0000000814007211 */ /* 0x000fc400078e10ff */
[CC--:B------:R-:W-:Y:S01]  /*3d80*/  LEA R12, P1, R3.reuse, R18.reuse, 0x1 ;  /* 0x00000012030c7211 */ /* 0x0c0fe200078208ff */
[----:B------:R1:W-:Y:S01]  /*3d90*/  STL.64 [R1+0x60], R14 ;  /* 0x0000600e01007387 */ /* 0x0003e20000100a00 */
[----:B------:R-:W-:Y:S02]  /*3da0*/  LEA R10, P2, R6, R18, 0x1 ;  /* 0x00000012060a7211 */ /* 0x000fe400078408ff */
[----:B------:R-:W-:Y:S01]  /*3db0*/  LEA R9, R20, R0, 0x2 ;  /* 0x0000000014097211 */ /* 0x000fe200078e10ff */
[----:B------:R2:W-:Y:S01]  /*3dc0*/  STL.64 [R1+0x68], R22 ;  /* 0x0000681601007387 */ /* 0x0005e20000100a00 */
[-C--:B------:R-:W-:Y:S01]  /*3dd0*/  LEA.HI.X.SX32 R13, R3, R17.reuse, 0x1, P1 ;  /* 0x00000011030d7211 */ /* 0x080fe200008f0eff */
[----:B0-----:R-:W-:Y:S01]  /*3de0*/  CS2R R24, SRZ ;  /* 0x0000000000187805 */ /* 0x001fe2000001ff00 */
[----:B------:R-:W-:Y:S02]  /*3df0*/  LEA.HI.X.SX32 R11, R6, R17, 0x1, P2 ;  /* 0x00000011060b7211 */ /* 0x000fe400010f0eff */
[----:B------:R-:W-:-:S02]  /*3e00*/  LEA R3, R20, R9, 0x2 ;  /* 0x0000000914037211 */ /* 0x000fc400078e10ff */
[----:B-1----:R-:W-:-:S04]  /*3e10*/  LEA R14, P0, R5, R18, 0x1 ;  /* 0x00000012050e7211 */ /* 0x002fc800078008ff */
[----:B------:R-:W-:Y:S01]  /*3e20*/  LEA.HI.X.SX32 R15, R5, R17, 0x1, P0 ;  /* 0x00000011050f7211 */ /* 0x000fe200000f0eff */
[----:B--2---:R-:W-:Y:S01]  /*3e30*/  CS2R R22, SRZ ;  /* 0x0000000000167805 */ /* 0x004fe2000001ff00 */
[----:B------:R-:W-:-:S03]  /*3e40*/  LEA R5, R20, R3, 0x2 ;  /* 0x0000000314057211 */ /* 0x000fc600078e10ff */
[----:B------:R0:W-:Y:S04]  /*3e50*/  STL.64 [R1+0x58], R14 ;  /* 0x0000580e01007387 */ /* 0x0001e80000100a00 */
[----:B------:R1:W-:Y:S04]  /*3e60*/  STL.64 [R1+0x50], R12 ;  /* 0x0000500c01007387 */ /* 0x0003e80000100a00 */
[----:B------:R2:W-:Y:S01]  /*3e70*/  STL.64 [R1+0x48], R10 ;  /* 0x0000480a01007387 */ /* 0x0005e20000100a00 */
[----:B0-----:R-:W-:-:S04]  /*3e80*/  LEA R14, P0, R7, R18, 0x1 ;  /* 0x00000012070e7211 */ /* 0x001fc800078008ff */
[-C--:B------:R-:W-:Y:S02]  /*3e90*/  LEA.HI.X.SX32 R15, R7, R17.reuse, 0x1, P0 ;  /* 0x00000011070f7211 */ /* 0x080fe400000f0eff */
[-C--:B-1----:R-:W-:Y:S02]  /*3ea0*/  LEA R12, P1, R8, R18.reuse, 0x1 ;  /* 0x00000012080c7211 */ /* 0x082fe400078208ff */
[-C--:B--2---:R-:W-:Y:S01]  /*3eb0*/  LEA R10, P2, R0, R18.reuse, 0x1 ;  /* 0x00000012000a7211 */ /* 0x084fe200078408ff */
[----:B------:R0:W-:Y:S01]  /*3ec0*/  STL.64 [R1+0x40], R14 ;  /* 0x0000400e01007387 */ /* 0x0001e20000100a00 */
[-C--:B------:R-:W-:Y:S02]  /*3ed0*/  LEA.HI.X.SX32 R13, R8, R17.reuse, 0x1, P1 ;  /* 0x00000011080d7211 */ /* 0x080fe400008f0eff */
[----:B------:R-:W-:Y:S02]  /*3ee0*/  LEA.HI.X.SX32 R11, R0, R17, 0x1, P2 ;  /* 0x00000011000b7211 */ /* 0x000fe400010f0eff */
[----:B------:R-:W-:Y:S01]  /*3ef0*/  LEA R0, R20, R5, 0x2 ;  /* 0x0000000514007211 */ /* 0x000fe200078e10ff */
[----:B------:R1:W-:Y:S01]  /*3f00*/  STL.64 [R1+0x38], R12 ;  /* 0x0000380c01007387 */ /* 0x0003e20000100a00 */
[----:B------:R-:W-:Y:S01]  /*3f10*/  MOV R8, 0x3f800000 ;  /* 0x3f80000000087802 */ /* 0x000fe20000000f00 */
[----:B------:R-:W-:Y:S01]  /*3f20*/  CS2R R20, SRZ ;  /* 0x0000000000147805 */ /* 0x000fe2000001ff00 */
[-C--:B------:R-:W-:Y:S01]  /*3f30*/  LEA R6, P3, R0, R18.reuse, 0x1 ;  /* 0x0000001200067211 */ /* 0x080fe200078608ff */
[----:B------:R2:W-:Y:S01]  /*3f40*/  STL.64 [R1+0x30], R10 ;  /* 0x0000300a01007387 */ /* 0x0005e20000100a00 */
[----:B0-----:R-:W-:-:S02]  /*3f50*/  LEA R14, P0, R9, R18, 0x1 ;  /* 0x00000012090e7211 */ /* 0x001fc400078008ff */
[-C--:B------:R-:W-:Y:S02]  /*3f60*/  LEA.HI.X.SX32 R7, R0, R17.reuse, 0x1, P3 ;  /* 0x0000001100077211 */ /* 0x080fe400018f0eff */
[-C--:B------:R-:W-:Y:S02]  /*3f70*/  LEA.HI.X.SX32 R15, R9, R17.reuse, 0x1, P0 ;  /* 0x00000011090f7211 */ /* 0x080fe400000f0eff */
[-C--:B-1----:R-:W-:Y:S02]  /*3f80*/  LEA R12, P1, R3, R18.reuse, 0x1 ;  /* 0x00000012030c7211 */ /* 0x082fe400078208ff */
[----:B------:R-:W-:Y:S01]  /*3f90*/  MOV R9, 0x3f800000 ;  /* 0x3f80000000097802 */ /* 0x000fe20000000f00 */
[----:B------:R0:W-:Y:S01]  /*3fa0*/  STL.64 [R1+0x28], R14 ;  /* 0x0000280e01007387 */ /* 0x0001e20000100a00 */
[----:B--2---:R-:W-:Y:S02]  /*3fb0*/  LEA R10, P2, R5, R18, 0x1 ;  /* 0x00000012050a7211 */ /* 0x004fe400078408ff */
[-C--:B------:R-:W-:Y:S01]  /*3fc0*/  LEA.HI.X.SX32 R13, R3, R17.reuse, 0x1, P1 ;  /* 0x00000011030d7211 */ /* 0x080fe200008f0eff */
[----:B------:R1:W-:Y:S01]  /*3fd0*/  STL.64 [R1+0x10], R6 ;  /* 0x0000100601007387 */ /* 0x0003e20000100a00 */
[----:B------:R-:W-:-:S02]  /*3fe0*/  LEA.HI.X.SX32 R11, R5, R17, 0x1, P2 ;  /* 0x00000011050b7211 */ /* 0x000fc400010f0eff */
[----:B------:R-:W-:Y:S01]  /*3ff0*/  SHF.R.S32.HI R5, RZ, 0x6, R246 ;  /* 0x00000006ff057819 */ /* 0x000fe200000114f6 */
[----:B------:R-:W-:Y:S01]  /*4000*/  STL.64 [R1+0x20], R12 ;  /* 0x0000200c01007387 */ /* 0x000fe20000100a00 */
[----:B------:R-:W-:Y:S02]  /*4010*/  MOV R3, RZ ;  /* 0x000000ff00037202 */ /* 0x000fe40000000f00 */
[----:B------:R-:W-:Y:S01]  /*4020*/  SGXT R5, R5, 0x1 ;  /* 0x000000010505781a */ /* 0x000fe20000000200 */
[----:B------:R-:W-:Y:S01]  /*4030*/  STL.64 [R1+0x18], R10 ;  /* 0x0000180a01007387 */ /* 0x000fe20000100a00 */
[----:B0-----:R-:W-:Y:S02]  /*4040*/  MOV R15, 0xff800000 ;  /* 0xff800000000f7802 */ /* 0x001fe40000000f00 */
[----:B------:R-:W-:Y:S02]  /*4050*/  LOP3.LUT R5, R5, 0x90, RZ, 0xc0, !PT ;  /* 0x0000009005057812 */ /* 0x000fe400078ec0ff */
[----:B-1----:R-:W-:-:S02]  /*4060*/  MOV R6, c[0x0][0x1a4] ;  /* 0x0000690000067a02 */ /* 0x002fc40000000f00 */
[----:B------:R-:W-:Y:S02]  /*4070*/  MOV R7, 0x3f800000 ;  /* 0x3f80000000077802 */ /* 0x000fe40000000f00 */
[CC--:B------:R-:W-:Y:S01]  /*4080*/  LEA R132, R6.reuse, R6.reuse, 0x3 ;  /* 0x0000000606847211 */ /* 0x0c0fe200078e18ff */
[C---:B------:R-:W-:Y:S01]  /*4090*/  IMAD R126, R6.reuse, 0x12, RZ ;  /* 0x00000012067e7824 */ /* 0x040fe200078e02ff */
[CC--:B------:R-:W-:Y:S01]  /*40a0*/  LEA R134, R6.reuse, R6.reuse, 0x4 ;  /* 0x0000000606867211 */ /* 0x0c0fe200078e20ff */
[C---:B------:R-:W-:Y:S01]  /*40b0*/  IMAD R145, R6.reuse, 0x22, RZ ;  /* 0x0000002206917824 */ /* 0x040fe200078e02ff */
[C---:B------:R-:W-:Y:S01]  /*40c0*/  LEA R121, R6.reuse, R6, 0x2 ;  /* 0x0000000606797211 */ /* 0x040fe200078e10ff */
[----:B------:R-:W-:Y:S01]  /*40d0*/  IMAD R143, R6, 0x24, RZ ;  /* 0x00000024068f7824 */ /* 0x000fe200078e02ff */
[-C--:B------:R-:W-:Y:S01]  /*40e0*/  IADD3 R158, P0, R126, R232.reuse, RZ ;  /* 0x000000e87e9e7210 */ /* 0x080fe20007f1e0ff */
[C---:B------:R-:W-:Y:S01]  /*40f0*/  IMAD R140, R6.reuse, 0x28, RZ ;  /* 0x00000028068c7824 */ /* 0x040fe200078e02ff */
[-C--:B------:R-:W-:Y:S01]  /*4100*/  IADD3 R146, P5, R145, R232.reuse, RZ ;  /* 0x000000e891927210 */ /* 0x080fe20007fbe0ff */
[C---:B------:R-:W-:Y:S01]  /*4110*/  IMAD R120, R6.reuse, 0xa, RZ ;  /* 0x0000000a06787824 */ /* 0x040fe200078e02ff */
[-C--:B------:R-:W-:Y:S01]  /*4120*/  IADD3 R156, P3, R143, R232.reuse, RZ ;  /* 0x000000e88f9c7210 */ /* 0x080fe20007f7e0ff */
[----:B------:R-:W-:Y:S01]  /*4130*/  IMAD R141, R6, 0x26, RZ ;  /* 0x00000026068d7824 */ /* 0x000fe200078e02ff */
[-C--:B------:R-:W-:Y:S01]  /*4140*/  IADD3 R154, P2, R140, R232.reuse, RZ ;  /* 0x000000e88c9a7210 */ /* 0x080fe20007f5e0ff */
[----:B------:R-:W-:Y:S01]  /*4150*/  IMAD R123, R6, 0x13, RZ ;  /* 0x00000013067b7824 */ /* 0x000fe200078e02ff */
[-C--:B------:R-:W-:Y:S01]  /*4160*/  LEA.HI.X.SX32 R159, R132, R233.reuse, 0x1, P0 ;  /* 0x000000e9849f7211 */ /* 0x080fe200000f0eff */
[----:B------:R-:W-:Y:S01]  /*4170*/  IMAD R98, R6, 0x14, RZ ;  /* 0x0000001406627824 */ /* 0x000fe200078e02ff */
[-C--:B------:R-:W-:Y:S01]  /*4180*/  IADD3 R140, P0, R120, R232.reuse, RZ ;  /* 0x000000e8788c7210 */ /* 0x080fe20007f1e0ff */
[----:B------:R-:W-:Y:S01]  /*4190*/  STL [R1+0xc], R7 ;  /* 0x00000c0701007387 */ /* 0x000fe20000100800 */
[-C--:B------:R-:W-:Y:S01]  /*41a0*/  IADD3 R150, P1, R141, R232.reuse, RZ ;  /* 0x000000e88d967210 */ /* 0x080fe20007f3e0ff */
[----:B------:R-:W-:Y:S01]  /*41b0*/  IMAD R133, R6, 0x2e, RZ ;  /* 0x0000002e06857824 */ /* 0x000fe200078e02ff */
[-C--:B------:R-:W-:Y:S01]  /*41c0*/  LEA.HI.X.SX32 R147, R134, R233.reuse, 0x1, P5 ;  /* 0x000000e986937211 */ /* 0x080fe200028f0eff */
[----:B------:R-:W-:Y:S01]  /*41d0*/  STL [R1+0x8], R9 ;  /* 0x0000080901007387 */ /* 0x000fe20000100800 */
[-C--:B------:R-:W-:Y:S01]  /*41e0*/  LEA.HI.X.SX32 R157, R126, R233.reuse, 0x1, P3 ;  /* 0x000000e97e9d7211 */ /* 0x080fe200018f0eff */
[C---:B------:R-:W-:Y:S01]  /*41f0*/  IMAD R53, R6.reuse, 0x16, RZ ;  /* 0x0000001606357824 */ /* 0x040fe200078e02ff */
[-C--:B------:R-:W-:Y:S01]  /*4200*/  LEA.HI.X.SX32 R141, R121, R233.reuse, 0x1, P0 ;  /* 0x000000e9798d7211 */ /* 0x080fe200000f0eff */
[----:B------:R-:W-:Y:S01]  /*4210*/  STL [R1+0x4], R8 ;  /* 0x0000040801007387 */ /* 0x000fe20000100800 */
[-C--:B------:R-:W-:Y:S01]  /*4220*/  LEA.HI.X.SX32 R151, R123, R233.reuse, 0x1, P1 ;  /* 0x000000e97b977211 */ /* 0x080fe200008f0eff */
[----:B------:R-:W-:Y:S01]  /*4230*/  IMAD R139, R6, 0x2a, RZ ;  /* 0x0000002a068b7824 */ /* 0x000fe200078e02ff */
[----:B------:R-:W-:Y:S01]  /*4240*/  IADD3 R132, P3, R98, R232, RZ ;  /* 0x000000e862847210 */ /* 0x000fe20007f7e0ff */
[----:B------:R-:W-:Y:S01]  /*4250*/  STL [R1], R7 ;  /* 0x0000000701007387 */ /* 0x000fe20000100800 */
[C---:B------:R-:W-:Y:S01]  /*4260*/  IMAD R136, R6.reuse, 0x2c, RZ ;  /* 0x0000002c06887824 */ /* 0x040fe200078e02ff */
[C---:B------:R-:W-:Y:S01]  /*4270*/  LEA R44, R6.reuse, R6, 0x1 ;  /* 0x00000006062c7211 */ /* 0x040fe200078e08ff */
[C---:B------:R-:W-:Y:S01]  /*4280*/  IMAD R55, R6.reuse, 0xb, RZ ;  /* 0x0000000b06377824 */ /* 0x040fe200078e02ff */
[----:B------:R0:W-:Y:S01]  /*4290*/  STL.64 [R1+0x180], R146 ;  /* 0x0001809201007387 */ /* 0x0001e20000100a00 */
[C---:B------:R-:W-:Y:S01]  /*42a0*/  IMAD R42, R6.reuse, 0x6, RZ ;  /* 0x00000006062a7824 */ /* 0x040fe200078e02ff */
[-C--:B------:R-:W-:Y:S01]  /*42b0*/  IADD3 R152, P4, R139, R232.reuse, RZ ;  /* 0x000000e88b987210 */ /* 0x080fe20007f9e0ff */
[C---:B------:R-:W-:Y:S01]  /*42c0*/  IMAD R96, R6.reuse, 0x15, RZ ;  /* 0x0000001506607824 */ /* 0x040fe200078e02ff */
[----:B------:R-:W-:Y:S01]  /*42d0*/  STL.64 [R1+0x1c0], R158 ;  /* 0x0001c09e01007387 */ /* 0x000fe20000100a00 */
[----:B------:R-:W-:Y:S01]  /*42e0*/  IMAD R40, R6, 0xc, RZ ;  /* 0x0000000c06287824 */ /* 0x000fe200078e02ff */
[-C--:B------:R-:W-:Y:S01]  /*42f0*/  IADD3 R148, P6, R136, R232.reuse, RZ ;  /* 0x000000e888947210 */ /* 0x080fe20007fde0ff */
[C---:B------:R-:W-:Y:S01]  /*4300*/  IMAD R124, R6.reuse, 0x30, RZ ;  /* 0x00000030067c7824 */ /* 0x040fe200078e02ff */
[----:B------:R-:W-:Y:S01]  /*4310*/  STL.64 [R1+0x178], R156 ;  /* 0x0001789c01007387 */ /* 0x000fe20000100a00 */
[----:B------:R-:W-:Y:S01]  /*4320*/  IMAD R47, R6, 0x17, RZ ;  /* 0x00000017062f7824 */ /* 0x000fe200078e02ff */
[-C--:B------:R-:W-:Y:S01]  /*4330*/  LEA.HI.X.SX32 R155, R98, R233.reuse, 0x1, P2 ;  /* 0x000000e9629b7211 */ /* 0x080fe200010f0eff */
[----:B------:R-:W-:Y:S01]  /*4340*/  IMAD R99, R6, 0x34, RZ ;  /* 0x0000003406637824 */ /* 0x000fe200078e02ff */
[-C--:B0-----:R-:W-:Y:S01]  /*4350*/  IADD3 R146, P5, R133, R232.reuse, RZ ;  /* 0x000000e885927210 */ /* 0x081fe20007fbe0ff */
[----:B------:R-:W-:Y:S01]  /*4360*/  STL.64 [R1+0x1e0], R140 ;  /* 0x0001e08c01007387 */ /* 0x000fe20000100a00 */
[-C--:B------:R-:W-:Y:S01]  /*4370*/  LEA.HI.X.SX32 R133, R120, R233.reuse, 0x1, P3 ;  /* 0x000000e978857211 */ /* 0x080fe200018f0eff */
[----:B------:R-:W-:Y:S01]  /*4380*/  IMAD R39, R6, 0x18, RZ ;  /* 0x0000001806277824 */ /* 0x000fe200078e02ff */
[-C--:B------:R-:W-:Y:S01]  /*4390*/  LEA.HI.X.SX32 R153, R96, R233.reuse, 0x1, P4 ;  /* 0x000000e960997211 */ /* 0x080fe200020f0eff */
[----:B------:R0:W-:Y:S01]  /*43a0*/  STL.64 [R1+0x170], R150 ;  /* 0x0001709601007387 */ /* 0x0001e20000100a00 */
[-C--:B------:R-:W-:Y:S01]  /*43b0*/  LEA.HI.X.SX32 R149, R53, R233.reuse, 0x1, P6 ;  /* 0x000000e935957211 */ /* 0x080fe200030f0eff */
[----:B------:R-:W-:Y:S01]  /*43c0*/  IMAD R122, R6, 0x32, RZ ;  /* 0x00000032067a7824 */ /* 0x000fe200078e02ff */
[-C--:B------:R-:W-:Y:S01]  /*43d0*/  IADD3 R98, P6, R40, R232.reuse, RZ ;  /* 0x000000e828627210 */ /* 0x080fe20007fde0ff */
[----:B------:R-:W-:Y:S01]  /*43e0*/  IMAD R18, R6, 0x1a, RZ ;  /* 0x0000001a06127824 */ /* 0x000fe200078e02ff */
[-C--:B------:R-:W-:Y:S01]  /*43f0*/  IADD3 R144, P1, R124, R232.reuse, RZ ;  /* 0x000000e87c907210 */ /* 0x080fe20007f3e0ff */
[C---:B------:R-:W-:Y:S01]  /*4400*/  IMAD R97, R6.reuse, 0x36, RZ ;  /* 0x0000003606617824 */ /* 0x040fe200078e02ff */
[----:B------:R1:W-:Y:S01]  /*4410*/  STL.64 [R1+0x1b8], R132 ;  /* 0x0001b88401007387 */ /* 0x0003e20000100a00 */
[-C--:B------:R-:W-:Y:S01]  /*4420*/  LEA.HI.X.SX32 R147, R47, R233.reuse, 0x1, P5 ;  /* 0x000000e92f937211 */ /* 0x080fe200028f0eff */
[C---:B------:R-:W-:Y:S01]  /*4430*/  IMAD R36, R6.reuse, 0x19, RZ ;  /* 0x0000001906247824 */ /* 0x040fe200078e02ff */
[-C--:B------:R-:W-:Y:S01]  /*4440*/  IADD3 R96, P5, R39, R232.reuse, RZ ;  /* 0x000000e827607210 */ /* 0x080fe20007fbe0ff */
[----:B------:R-:W-:Y:S01]  /*4450*/  STL.64 [R1+0x168], R154 ;  /* 0x0001689a01007387 */ /* 0x000fe20000100a00 */
[-C--:B0-----:R-:W-:Y:S01]  /*4460*/  IADD3 R150, P3, R53, R232.reuse, RZ ;  /* 0x000000e835967210 */ /* 0x081fe20007f7e0ff */
[----:B------:R-:W-:Y:S01]  /*4470*/  IMAD R43, R6, 0x3a, RZ ;  /* 0x0000003a062b7824 */ /* 0x000fe200078e02ff */
[-C--:B------:R-:W-:Y:S01]  /*4480*/  IADD3 R140, P0, R122, R232.reuse, RZ ;  /* 0x000000e87a8c7210 */ /* 0x080fe20007f1e0ff */
[----:B------:R-:W-:Y:S01]  /*4490*/  STL.64 [R1+0x160], R152 ;  /* 0x0001609801007387 */ /* 0x000fe20000100a00 */
[-C--:B------:R-:W-:Y:S01]  /*44a0*/  LEA.HI.X.SX32 R151, R55, R233.reuse, 0x1, P3 ;  /* 0x000000e937977211 */ /* 0x080fe200018f0eff */
[----:B------:R-:W-:Y:S01]  /*44b0*/  IMAD R38, R6, 0xd, RZ ;  /* 0x0000000d06267824 */ /* 0x000fe200078e02ff */
[-C--:B------:R-:W-:Y:S01]  /*44c0*/  IADD3 R120, P3, R42, R232.reuse, RZ ;  /* 0x000000e82a787210 */ /* 0x080fe20007f7e0ff */
[----:B------:R-:W-:Y:S01]  /*44d0*/  IMAD R7, R6, 0xe, RZ ;  /* 0x0000000e06077824 */ /* 0x000fe200078e02ff */
[-C--:B-1----:R-:W-:Y:S01]  /*44e0*/  IADD3 R132, P2, R99, R232.reuse, RZ ;  /* 0x000000e863847210 */ /* 0x082fe20007f5e0ff */
[----:B------:R-:W-:Y:S01]  /*44f0*/  STL.64 [R1+0x1b0], R150 ;  /* 0x0001b09601007387 */ /* 0x000fe20000100a00 */
[-C--:B------:R-:W-:Y:S01]  /*4500*/  LEA.HI.X.SX32 R121, R44, R233.reuse, 0x1, P3 ;  /* 0x000000e92c797211 */ /* 0x080fe200018f0eff */
[----:B------:R-:W-:Y:S01]  /*4510*/  IMAD R16, R6, 0x1c, RZ ;  /* 0x0000001c06107824 */ /* 0x000fe200078e02ff */
[-C--:B------:R-:W-:Y:S01]  /*4520*/  LEA.HI.X.SX32 R99, R42, R233.reuse, 0x1, P6 ;  /* 0x000000e92a637211 */ /* 0x080fe200030f0eff */
[----:B------:R-:W-:Y:S01]  /*4530*/  STL.64 [R1+0x158], R148 ;  /* 0x0001589401007387 */ /* 0x000fe20000100a00 */
[-C--:B------:R-:W-:Y:S01]  /*4540*/  LEA.HI.X.SX32 R145, R39, R233.reuse, 0x1, P1 ;  /* 0x000000e927917211 */ /* 0x080fe200008f0eff */
[----:B------:R-:W-:Y:S01]  /*4550*/  IMAD R46, R6, 0x1b, RZ ;  /* 0x0000001b062e7824 */ /* 0x000fe200078e02ff */
[-C--:B------:R-:W-:Y:S01]  /*4560*/  IADD3 R122, P4, R97, R232.reuse, RZ ;  /* 0x000000e8617a7210 */ /* 0x080fe20007f9e0ff */
[----:B------:R0:W-:Y:S01]  /*4570*/  STL.64 [R1+0x1f0], R120 ;  /* 0x0001f07801007387 */ /* 0x0001e20000100a00 */
[----:B------:R-:W-:Y:S01]  /*4580*/  IADD3 R42, P1, R18, R232, RZ ;  /* 0x000000e8122a7210 */ /* 0x000fe20007f3e0ff */
[----:B------:R-:W-:Y:S01]  /*4590*/  IMAD R45, R6, 0x38, RZ ;  /* 0x00000038062d7824 */ /* 0x000fe200078e02ff */
[-C--:B------:R-:W-:Y:S01]  /*45a0*/  LEA.HI.X.SX32 R97, R40, R233.reuse, 0x1, P5 ;  /* 0x000000e928617211 */ /* 0x080fe200028f0eff */
[----:B------:R-:W-:Y:S01]  /*45b0*/  STL.64 [R1+0x150], R146 ;  /* 0x0001509201007387 */ /* 0x000fe20000100a00 */
[-C--:B------:R-:W-:Y:S01]  /*45c0*/  LEA.HI.X.SX32 R141, R36, R233.reuse, 0x1, P0 ;  /* 0x000000e9248d7211 */ /* 0x080fe200000f0eff */
[C---:B------:R-:W-:Y:S01]  /*45d0*/  IMAD R17, R6.reuse, 0x1e, RZ ;  /* 0x0000001e06117824 */ /* 0x040fe200078e02ff */
[----:B------:R-:W-:Y:S01]  /*45e0*/  LEA R52, R6, -R6, 0x3 ;  /* 0x8000000606347211 */ /* 0x000fe200078e18ff */
[----:B------:R1:W-:Y:S01]  /*45f0*/  STL.64 [R1+0x1d8], R98 ;  /* 0x0001d86201007387 */ /* 0x0003e20000100a00 */
[-C--:B------:R-:W-:Y:S01]  /*4600*/  LEA.HI.X.SX32 R133, R18, R233.reuse, 0x1, P2 ;  /* 0x000000e912857211 */ /* 0x080fe200010f0eff */
[----:B------:R-:W-:Y:S01]  /*4610*/  IMAD R37, R6, 0x3e, RZ ;  /* 0x0000003e06257824 */ /* 0x000fe200078e02ff */
[-C--:B------:R-:W-:Y:S01]  /*4620*/  LEA.HI.X.SX32 R123, R46, R233.reuse, 0x1, P4 ;  /* 0x000000e92e7b7211 */ /* 0x080fe200020f0eff */
[----:B------:R2:W-:Y:S01]  /*4630*/  STL.64 [R1+0x1a8], R96 ;  /* 0x0001a86001007387 */ /* 0x0005e20000100a00 */
[----:B0-----:R-:W-:Y:S01]  /*4640*/  IADD3 R120, P3, R45, R232, RZ ;  /* 0x000000e82d787210 */ /* 0x001fe20007f7e0ff */
[C---:B------:R-:W-:Y:S01]  /*4650*/  IMAD R41, R6.reuse, 0x3c, RZ ;  /* 0x0000003c06297824 */ /* 0x040fe200078e02ff */
[C---:B------:R-:W-:Y:S01]  /*4660*/  LEA R125, R6.reuse, -R6, 0x4 ;  /* 0x80000006067d7211 */ /* 0x040fe200078e20ff */
[----:B------:R-:W-:Y:S01]  /*4670*/  STL.64 [R1+0x148], R144 ;  /* 0x0001489001007387 */ /* 0x000fe20000100a00 */
[-C--:B------:R-:W-:Y:S01]  /*4680*/  IADD3 R36, P4, R17, R232.reuse, RZ ;  /* 0x000000e811247210 */ /* 0x080fe20007f9e0ff */
[C---:B------:R-:W-:Y:S01]  /*4690*/  IMAD R54, R6.reuse, 0x1d, RZ ;  /* 0x0000001d06367824 */ /* 0x040fe200078e02ff */
[----:B------:R-:W-:Y:S01]  /*46a0*/  SHF.L.U32 R19, R6, 0x1, RZ ;  /* 0x0000000106137819 */ /* 0x000fe200000006ff */
[----:B------:R-:W-:Y:S01]  /*46b0*/  STL.64 [R1+0x140], R140 ;  /* 0x0001408c01007387 */ /* 0x000fe20000100a00 */
[-C--:B-1----:R-:W-:Y:S01]  /*46c0*/  IADD3 R98, P6, R43, R232.reuse, RZ ;  /* 0x000000e82b627210 */ /* 0x082fe20007fde0ff */
[----:B------:R-:W-:Y:S01]  /*46d0*/  CS2R R8, SRZ ;  /* 0x0000000000087805 */ /* 0x000fe2000001ff00 */
[----:B------:R-:W-:Y:S01]  /*46e0*/  LEA.HI.X.SX32 R43, R38, R233, 0x1, P1 ;  /* 0x000000e9262b7211 */ /* 0x000fe200008f0eff */
[----:B------:R-:W-:Y:S01]  /*46f0*/  CS2R R10, SRZ ;  /* 0x00000000000a7805 */ /* 0x000fe2000001ff00 */
[----:B------:R-:W-:-:S02]  /*4700*/  IADD3 R38, P2, R16, R232, RZ ;  /* 0x000000e810267210 */ /* 0x000fc40007f5e0ff */
[-C--:B------:R-:W-:Y:S01]  /*4710*/  IADD3 R40, P0, R37, R232.reuse, RZ ;  /* 0x000000e825287210 */ /* 0x080fe20007f1e0ff */
[----:B------:R0:W-:Y:S01]  /*4720*/  STL.64 [R1+0x1a0], R42 ;  /* 0x0001a02a01007387 */ /* 0x0001e20000100a00 */
[-C--:B------:R-:W-:Y:S02]  /*4730*/  LEA.HI.X.SX32 R39, R7, R233.reuse, 0x1, P2 ;  /* 0x000000e907277211 */ /* 0x080fe400010f0eff */
[-C--:B------:R-:W-:Y:S01]  /*4740*/  LEA.HI.X.SX32 R121, R16, R233.reuse, 0x1, P3 ;  /* 0x000000e910797211 */ /* 0x080fe200018f0eff */
[----:B------:R-:W-:Y:S01]  /*4750*/  STL.64 [R1+0x138], R132 ;  /* 0x0001388401007387 */ /* 0x000fe20000100a00 */
[----:B------:R-:W-:Y:S02]  /*4760*/  LEA.HI.X.SX32 R37, R125, R233, 0x1, P4 ;  /* 0x000000e97d257211 */ /* 0x000fe400020f0eff */
[-C--:B--2---:R-:W-:Y:S01]  /*4770*/  IADD3 R96, P5, R41, R232.reuse, RZ ;  /* 0x000000e829607210 */ /* 0x084fe20007fbe0ff */
[----:B------:R-:W-:Y:S01]  /*4780*/  STL.64 [R1+0x130], R122 ;  /* 0x0001307a01007387 */ /* 0x000fe20000100a00 */
[----:B------:R-:W-:-:S02]  /*4790*/  LEA R44, P2, R6, R232, 0x2 ;  /* 0x000000e8062c7211 */ /* 0x000fc400078410ff */
[----:B------:R-:W-:Y:S02]  /*47a0*/  SHF.L.U32 R138, R6, 0x2, RZ ;  /* 0x00000002068a7819 */ /* 0x000fe400000006ff */
[-C--:B0-----:R-:W-:Y:S02]  /*47b0*/  IADD3 R42, P1, R7, R232.reuse, RZ ;  /* 0x000000e8072a7210 */ /* 0x081fe40007f3e0ff */
[-C--:B------:R-:W-:Y:S02]  /*47c0*/  LEA.HI.X.SX32 R99, R54, R233.reuse, 0x1, P6 ;  /* 0x000000e936637211 */ /* 0x080fe400030f0eff */
[-C--:B------:R-:W-:Y:S02]  /*47d0*/  LEA.HI.X.SX32 R43, R52, R233.reuse, 0x1, P1 ;  /* 0x000000e9342b7211 */ /* 0x080fe400008f0eff */
[----:B------:R-:W-:Y:S02]  /*47e0*/  IADD3 R46, P1, R19, R232, RZ ;  /* 0x000000e8132e7210 */ /* 0x000fe40007f3e0ff */
[----:B------:R-:W-:Y:S01]  /*47f0*/  SHF.L.U32 R135, R6, 0x4, RZ ;  /* 0x0000000406877819 */ /* 0x000fe200000006ff */
[----:B------:R0:W-:Y:S01]  /*4800*/  STL.64 [R1+0x1d0], R42 ;  /* 0x0001d02a01007387 */ /* 0x0001e20000100a00 */
[----:B------:R-:W-:-:S02]  /*4810*/  LEA.HI.X.SX32 R97, R17, R233, 0x1, P5 ;  /* 0x000000e911617211 */ /* 0x000fc400028f0eff */
[C---:B------:R-:W-:Y:S01]  /*4820*/  SHF.L.U32 R137, R6.reuse, 0x3, RZ ;  /* 0x0000000306897819 */ /* 0x040fe200000006ff */
[----:B------:R1:W-:Y:S01]  /*4830*/  STL.64 [R1+0x198], R38 ;  /* 0x0001982601007387 */ /* 0x0003e20000100a00 */
[CC--:B------:R-:W-:Y:S02]  /*4840*/  LEA.HI.X.SX32 R47, R6.reuse, R233.reuse, 0x1, P1 ;  /* 0x000000e9062f7211 */ /* 0x0c0fe400008f0eff */
[C---:B------:R-:W-:Y:S01]  /*4850*/  LEA R127, R6.reuse, -R6, 0x5 ;  /* 0x80000006067f7211 */ /* 0x040fe200078e28ff */
[----:B------:R-:W-:Y:S01]  /*4860*/  STL.64 [R1+0x128], R120 ;  /* 0x0001287801007387 */ /* 0x000fe20000100a00 */
[-C--:B------:R-:W-:Y:S02]  /*4870*/  LEA.HI.X.SX32 R45, R19, R233.reuse, 0x1, P2 ;  /* 0x000000e9132d7211 */ /* 0x080fe400010f0eff */
[----:B------:R-:W-:Y:S01]  /*4880*/  LEA.HI.X.SX32 R41, R127, R233, 0x1, P0 ;  /* 0x000000e97f297211 */ /* 0x000fe200000f0eff */
[----:B------:R2:W-:Y:S01]  /*4890*/  STL.64 [R1+0x190], R36 ;  /* 0x0001902401007387 */ /* 0x0005e20000100a00 */
[----:B0-----:R-:W-:-:S02]  /*48a0*/  LEA R42, P3, R6, R232, 0x3 ;  /* 0x000000e8062a7211 */ /* 0x001fc400078618ff */
[----:B------:R-:W-:Y:S01]  /*48b0*/  LOP3.LUT R5, R5, 0x7e, R142, 0x78, !PT ;  /* 0x0000007e05057812 */ /* 0x000fe200078e788e */
[----:B------:R-:W-:Y:S01]  /*48c0*/  STL.64 [R1+0x120], R98 ;  /* 0x0001206201007387 */ /* 0x000fe20000100a00 */
[-C--:B-1----:R-:W-:Y:S02]  /*48d0*/  LEA R38, P6, R6, R232.reuse, 0x4 ;  /* 0x000000e806267211 */ /* 0x082fe400078c20ff */
[-C--:B------:R-:W-:Y:S01]  /*48e0*/  LEA.HI.X.SX32 R43, R138, R233.reuse, 0x1, P3 ;  /* 0x000000e98a2b7211 */ /* 0x080fe200018f0eff */
[----:B------:R-:W-:Y:S01]  /*48f0*/  STL.64 [R1+0x118], R96 ;  /* 0x0001186001007387 */ /* 0x000fe20000100a00 */
[----:B------:R-:W-:Y:S02]  /*4900*/  LEA.HI.X.SX32 R39, R137, R233, 0x1, P6 ;  /* 0x000000e989277211 */ /* 0x000fe400030f0eff */
[----:B------:R-:W-:Y:S01]  /*4910*/  MOV R0, RZ ;  /* 0x000000ff00007202 */ /* 0x000fe20000000f00 */
[----:B------:R-:W-:Y:S01]  /*4920*/  STL.64 [R1+0x200], R46 ;  /* 0x0002002e01007387 */ /* 0x000fe20000100a00 */
[----:B--2---:R-:W-:-:S02]  /*4930*/  LEA R36, P4, R6, R232, 0x5 ;  /* 0x000000e806247211 */ /* 0x004fc400078828ff */
[----:B------:R-:W-:Y:S01]  /*4940*/  MOV R14, 0xff800000 ;  /* 0xff800000000e7802 */ /* 0x000fe20000000f00 */
[----:B------:R-:W-:Y:S01]  /*4950*/  STL.64 [R1+0x1f8], R44 ;  /* 0x0001f82c01007387 */ /* 0x000fe20000100a00 */
[----:B------:R-:W-:Y:S02]  /*4960*/  LEA.HI.X.SX32 R37, R135, R233, 0x1, P4 ;  /* 0x000000e987257211 */ /* 0x000fe400020f0eff */
[----:B------:R-:W-:Y:S01]  /*4970*/  MOV R13, 0xff800000 ;  /* 0xff800000000d7802 */ /* 0x000fe20000000f00 */
[----:B------:R0:W-:Y:S01]  /*4980*/  STL.64 [R1+0x1e8], R42 ;  /* 0x0001e82a01007387 */ /* 0x0001e20000100a00 */
[----:B------:R-:W-:Y:S02]  /*4990*/  MOV R12, 0xff800000 ;  /* 0xff800000000c7802 */ /* 0x000fe40000000f00 */
[----:B------:R-:W-:Y:S01]  /*49a0*/  LOP3.LUT R7, R230, 0x40, RZ, 0x3c, !PT ;  /* 0x00000040e6077812 */ /* 0x000fe200078e3cff */
[----:B------:R1:W-:Y:S01]  /*49b0*/  STL.64 [R1+0x188], R36 ;  /* 0x0001882401007387 */ /* 0x0003e20000100a00 */
[----:B------:R-:W-:-:S03]  /*49c0*/  LOP3.LUT R6, R5, 0x20, RZ, 0x3c, !PT ;  /* 0x0000002005067812 */ /* 0x000fc600078e3cff */
[----:B------:R2:W-:Y:S04]  /*49d0*/  STL.64 [R1+0x1c8], R38 ;  /* 0x0001c82601007387 */ /* 0x0005e80000100a00 */
[----:B------:R3:W-:Y:S01]  /*49e0*/  STL.64 [R1+0x110], R40 ;  /* 0x0001102801007387 */ /* 0x0007e20000100a00 */
[----:B0-----:R-:W-:Y:S01]  /*49f0*/  CS2R R42, SRZ ;  /* 0x00000000002a7805 */ /* 0x001fe2000001ff00 */
[----:B-1----:R-:W-:Y:S01]  /*4a00*/  CS2R R36, SRZ ;  /* 0x0000000000247805 */ /* 0x002fe2000001ff00 */
[----:B--2---:R-:W-:Y:S01]  /*4a10*/  CS2R R38, SRZ ;  /* 0x0000000000267805 */ /* 0x004fe2000001ff00 */
[----:B---3--:R-:W-:Y:S02]  /*4a20*/  CS2R R40, SRZ ;  /* 0x0000000000287805 */ /* 0x008fe4000001ff00 */
.L_x_1:
[----:B------:R-:W2:Y:S04]  /*4a30*/  LDL.64 R16, [R1+0x200] ;  /* 0x0002000001107983 */ /* 0x000ea80000100a00 */
[----:B------:R-:W3:Y:S04]  /*4a40*/  LDL.64 R46, [R1+0x1f8] ;  /* 0x0001f800012e7983 */ /* 0x000ee80000100a00 */
[----:B------:R-:W4:Y:S04]  /*4a50*/  LDL.64 R18, [R1+0x1f0] ;  /* 0x0001f00001127983 */ /* 0x000f280000100a00 */
[----:B------:R-:W5:Y:S04]  /*4a60*/  LDL.64 R124, [R1+0x1e8] ;  /* 0x0001e800017c7983 */ /* 0x000f680000100a00 */
        /* <DEDUP_REMOVED lines=12> */
[----:B------:R-:W5:Y:S01]  /*4b30*/  LDL.64 R134, [R1+0x140] ;  /* 0x0001400001867983 */ /* 0x000f620000100a00 */
[----:B------:R-:W-:-:S03]  /*4b40*/  IMAD.WIDE R6, R3, 0x2, R232 ;  /* 0x0000000203067825 */ /* 0x000fc600078e02e8 */
[----:B------:R-:W5:Y:S04]  /*4b50*/  LDL.64 R160, [R1+0x170] ;  /* 0x0001700001a07983 */ /* 0x000f680000100a00 */
[----:B------:R0:W5:Y:S04]  /*4b60*/  LDG.E.U16 R6, [R6.64] ;  /* 0x0000000406067981 */ /* 0x000168000c1e1500 */
        /* <DEDUP_REMOVED lines=22> */
[----:B------:R-:W-:-:S03]  /*4cd0*/  LOP3.LUT R202, R230, 0x40, RZ, 0x3c, !PT ;  /* 0x00000040e6ca7812 */ /* 0x000fc600078e3cff */
[----:B------:R-:W5:Y:S04]  /*4ce0*/  LDL.64 R250, [R1+0x100] ;  /* 0x0001000001fa7983 */ /* 0x000f680000100a00 */
[----:B------:R-:W5:Y:S01]  /*4cf0*/  LDL.64 R200, [R1+0x108] ;  /* 0x0001080001c87983 */ /* 0x000f620000100a00 */
[----:B--2---:R-:W-:-:S04]  /*4d00*/  IMAD.WIDE R16, R3, 0x2, R16 ;  /* 0x0000000203107825 */ /* 0x004fc800078e0210 */
[C---:B---3--:R-:W-:Y:S01]  /*4d10*/  IMAD.WIDE R46, R3.reuse, 0x2, R46 ;  /* 0x00000002032e7825 */ /* 0x048fe200078e022e */
[----:B0-----:R5:W2:Y:S03]  /*4d20*/  LDG.E.U16 R7, [R16.64] ;  /* 0x0000000410077981 */ /* 0x001aa6000c1e1500 */
[C---:B----4-:R-:W-:Y:S02]  /*4d30*/  IMAD.WIDE R18, R3.reuse, 0x2, R18 ;  /* 0x0000000203127825 */ /* 0x050fe400078e0212 */
[----:B------:R0:W3:Y:S02]  /*4d40*/  LDG.E.U16 R46, [R46.64] ;  /* 0x000000042e2e7981 */ /* 0x0000e4000c1e1500 */
[C---:B-----5:R-:W-:Y:S02]  /*4d50*/  IMAD.WIDE R16, R3.reuse, 0x2, R124 ;  /* 0x0000000203107825 */ /* 0x060fe400078e027c */
[----:B------:R-:W4:Y:S04]  /*4d60*/  LDL.64 R124, [R1+0x1a0] ;  /* 0x0001a000017c7983 */ /* 0x000f280000100a00 */
[----:B0-----:R0:W5:Y:S01]  /*4d70*/  LDG.E.U16 R47, [R18.64] ;  /* 0x00000004122f7981 */ /* 0x001162000c1e1500 */
[----:B------:R-:W-:-:S03]  /*4d80*/  IMAD.WIDE R52, R3, 0x2, R52 ;  /* 0x0000000203347825 */ /* 0x000fc600078e0234 */
[----:B------:R1:W2:Y:S01]  /*4d90*/  LDG.E.U16 R17, [R16.64] ;  /* 0x0000000410117981 */ /* 0x0002a2000c1e1500 */
[----:B------:R-:W-:-:S03]  /*4da0*/  IMAD.WIDE R54, R3, 0x2, R54 ;  /* 0x0000000203367825 */ /* 0x000fc600078e0236 */
[----:B------:R1:W2:Y:S01]  /*4db0*/  LDG.E.U16 R52, [R52.64] ;  /* 0x0000000434347981 */ /* 0x0002a2000c1e1500 */
[----:B0-----:R-:W-:-:S03]  /*4dc0*/  IMAD.WIDE R18, R3, 0x2, R122 ;  /* 0x0000000203127825 */ /* 0x001fc600078e027a */
[----:B------:R-:W2:Y:S01]  /*4dd0*/  LDL.64 R122, [R1+0x138] ;  /* 0x00013800017a7983 */ /* 0x000ea20000100a00 */
[----:B------:R-:W-:-:S03]  /*4de0*/  IMAD.WIDE R96, R3, 0x2, R96 ;  /* 0x0000000203607825 */ /* 0x000fc600078e0260 */
[----:B------:R0:W3:Y:S04]  /*4df0*/  LDG.E.U16 R18, [R18.64] ;  /* 0x0000000412127981 */ /* 0x0000e8000c1e1500 */
[----:B-1----:R1:W3:Y:S04]  /*4e00*/  LDG.E.U16 R53, [R96.64] ;  /* 0x0000000460357981 */ /* 0x0022e8000c1e1500 */
[----:B0-----:R0:W3:Y:S01]  /*4e10*/  LDG.E.U16 R19, [R54.64] ;  /* 0x0000000436137981 */ /* 0x0010e2000c1e1500 */
[----:B-1----:R-:W-:-:S03]  /*4e20*/  IMAD.WIDE R96, R3, 0x2, R144 ;  /* 0x0000000203607825 */ /* 0x002fc600078e0290 */
[----:B------:R-:W3:Y:S01]  /*4e30*/  LDL.64 R144, [R1+0x110] ;  /* 0x0001100001907983 */ /* 0x000ee20000100a00 */
[----:B0-----:R-:W-:-:S03]  /*4e40*/  IMAD.WIDE R54, R3, 0x2, R146 ;  /* 0x0000000203367825 */ /* 0x001fc600078e0292 */
[----:B------:R-:W3:Y:S01]  /*4e50*/  LDL.64 R146, [R1+0x150] ;  /* 0x0001500001927983 */ /* 0x000ee20000100a00 */
[----:B------:R-:W-:-:S04]  /*4e60*/  IMAD.WIDE R44, R3, 0x2, R44 ;  /* 0x00000002032c7825 */ /* 0x000fc800078e022c */
[C---:B------:R-:W-:Y:S02]  /*4e70*/  IMAD.WIDE R98, R3.reuse, 0x2, R98 ;  /* 0x0000000203627825 */ /* 0x040fe400078e0262 */
[----:B------:R0:W3:Y:S02]  /*4e80*/  LDG.E.U16 R44, [R44.64] ;  /* 0x000000042c2c7981 */ /* 0x0000e4000c1e1500 */
[----:B------:R-:W-:-:S05]  /*4e90*/  IMAD.WIDE R120, R3, 0x2, R120 ;  /* 0x0000000203787825 */ /* 0x000fca00078e0278 */
[----:B------:R1:W5:Y:S04]  /*4ea0*/  LDG.E.U16 R16, [R120.64] ;  /* 0x0000000478107981 */ /* 0x000368000c1e1500 */
[----:B0-----:R0:W5:Y:S01]  /*4eb0*/  LDG.E.U16 R45, [R98.64] ;  /* 0x00000004622d7981 */ /* 0x001162000c1e1500 */
[----:B-1----:R-:W-:-:S03]  /*4ec0*/  IMAD.WIDE R120, R3, 0x2, R126 ;  /* 0x0000000203787825 */ /* 0x002fc600078e027e */
[----:B------:R1:W5:Y:S01]  /*4ed0*/  LDG.E.U16 R126, [R96.64] ;  /* 0x00000004607e7981 */ /* 0x000362000c1e1500 */
[----:B0-----:R-:W-:-:S03]  /*4ee0*/  IMAD.WIDE R98, R3, 0x2, R132 ;  /* 0x0000000203627825 */ /* 0x001fc600078e0284 */
[----:B------:R0:W5:Y:S04]  /*4ef0*/  LDG.E.U16 R132, [R120.64] ;  /* 0x0000000478847981 */ /* 0x000168000c1e1500 */
[----:B------:R1:W5:Y:S01]  /*4f00*/  LDG.E.U16 R127, [R98.64] ;  /* 0x00000004627f7981 */ /* 0x000362000c1e1500 */
[----:B0-----:R-:W-:-:S04]  /*4f10*/  IMAD.WIDE R120, R3, 0x2, R134 ;  /* 0x0000000203787825 */ /* 0x001fc800078e0286 */
[C---:B-1----:R-:W-:Y:S02]  /*4f20*/  IMAD.WIDE R98, R3.reuse, 0x2, R136 ;  /* 0x0000000203627825 */ /* 0x042fe400078e0288 */
[----:B------:R0:W5:Y:S04]  /*4f30*/  LDG.E.U16 R136, [R120.64] ;  /* 0x0000000478887981 */ /* 0x000168000c1e1500 */
[----:B------:R1:W5:Y:S01]  /*4f40*/  LDG.E.U16 R135, [R98.64] ;  /* 0x0000000462877981 */ /* 0x000362000c1e1500 */
[----:B------:R-:W-:-:S04]  /*4f50*/  IMAD.WIDE R96, R3, 0x2, R158 ;  /* 0x0000000203607825 */ /* 0x000fc800078e029e */
[C---:B0-----:R-:W-:Y:S01]  /*4f60*/  IMAD.WIDE R120, R3.reuse, 0x2, R140 ;  /* 0x0000000203787825 */ /* 0x041fe200078e028c */
[----:B------:R0:W5:Y:S03]  /*4f70*/  LDG.E.U16 R134, [R96.64] ;  /* 0x0000000460867981 */ /* 0x000166000c1e1500 */
[C---:B-1----:R-:W-:Y:S01]  /*4f80*/  IMAD.WIDE R98, R3.reuse, 0x2, R142 ;  /* 0x0000000203627825 */ /* 0x042fe200078e028e */
[----:B------:R3:W5:Y:S04]  /*4f90*/  LDG.E.U16 R141, [R120.64] ;  /* 0x00000004788d7981 */ /* 0x000768000c1e1500 */
[----:B------:R1:W5:Y:S01]  /*4fa0*/  LDG.E.U16 R140, [R98.64] ;  /* 0x00000004628c7981 */ /* 0x000362000c1e1500 */
[----:B0-----:R-:W-:-:S04]  /*4fb0*/  IMAD.WIDE R96, R3, 0x2, R154 ;  /* 0x0000000203607825 */ /* 0x001fc800078e029a */
[----:B-1----:R-:W-:-:S06]  /*4fc0*/  IMAD.WIDE R98, R3, 0x2, R148 ;  /* 0x0000000203627825 */ /* 0x002fcc00078e0294 */
[----:B------:R-:W5:Y:S01]  /*4fd0*/  LDG.E.U16 R98, [R98.64] ;  /* 0x0000000462627981 */ /* 0x000f62000c1e1500 */
[----:B----4-:R-:W-:-:S06]  /*4fe0*/  IMAD.WIDE R124, R3, 0x2, R124 ;  /* 0x00000002037c7825 */ /* 0x010fcc00078e027c */
[----:B------:R0:W4:Y:S01]  /*4ff0*/  LDG.E.U16 R124, [R124.64] ;  /* 0x000000047c7c7981 */ /* 0x000122000c1e1500 */
[----:B--2---:R-:W-:-:S03]  /*5000*/  IMAD.WIDE R122, R3, 0x2, R122 ;  /* 0x00000002037a7825 */ /* 0x004fc600078e027a */
[----:B0-----:R0:W2:Y:S04]  /*5010*/  LDG.E.U16 R125, [R54.64] ;  /* 0x00000004367d7981 */ /* 0x0010a8000c1e1500 */
[----:B------:R1:W2:Y:S01]  /*5020*/  LDG.E.U16 R137, [R122.64] ;  /* 0x000000047a897981 */ /* 0x0002a2000c1e1500 */
[----:B0-----:R-:W-:-:S05]  /*5030*/  IMAD.WIDE R54, R3, 0x2, R160 ;  /* 0x0000000203367825 */ /* 0x001fca00078e02a0 */
[----:B------:R0:W4:Y:S01]  /*5040*/  LDG.E.U16 R133, [R54.64] ;  /* 0x0000000436857981 */ /* 0x000122000c1e1500 */
[----:B-1----:R-:W-:-:S03]  /*5050*/  IMAD.WIDE R122, R3, 0x2, R138 ;  /* 0x00000002037a7825 */ /* 0x002fc600078e028a */
[----:B------:R1:W4:Y:S04]  /*5060*/  LDG.E.U16 R139, [R96.64] ;  /* 0x00000004608b7981 */ /* 0x000328000c1e1500 */
[----:B------:R3:W4:Y:S01]  /*5070*/  LDG.E.U16 R142, [R122.64] ;  /* 0x000000047a8e7981 */ /* 0x000722000c1e1500 */
[----:B0-----:R-:W-:-:S05]  /*5080*/  IMAD.WIDE R54, R3, 0x2, R156 ;  /* 0x0000000203367825 */ /* 0x001fca00078e029c */
[----:B------:R0:W4:Y:S01]  /*5090*/  LDG.E.U16 R138, [R54.64] ;  /* 0x00000004368a7981 */ /* 0x000122000c1e1500 */
[----:B-1----:R-:W-:-:S04]  /*50a0*/  IMAD.WIDE R96, R3, 0x2, R150 ;  /* 0x0000000203607825 */ /* 0x002fc800078e0296 */
[C---:B---3--:R-:W-:Y:S02]  /*50b0*/  IMAD.WIDE R120, R3.reuse, 0x2, R146 ;  /* 0x0000000203787825 */ /* 0x048fe400078e0292 */
[----:B------:R-:W3:Y:S02]  /*50c0*/  LDG.E.U16 R96, [R96.64] ;  /* 0x0000000460607981 */ /* 0x000ee4000c1e1500 */
[C---:B0-----:R-:W-:Y:S02]  /*50d0*/  IMAD.WIDE R54, R3.reuse, 0x2, R152 ;  /* 0x0000000203367825 */ /* 0x041fe400078e0298 */
[----:B------:R-:W3:Y:S02]  /*50e0*/  LDG.E.U16 R120, [R120.64] ;  /* 0x0000000478787981 */ /* 0x000ee4000c1e1500 */
[----:B------:R-:W-:Y:S02]  /*50f0*/  IMAD.WIDE R122, R3, 0x2, R144 ;  /* 0x00000002037a7825 */ /* 0x000fe400078e0290 */
[----:B------:R-:W3:Y:S04]  /*5100*/  LDG.E.U16 R54, [R54.64] ;  /* 0x0000000436367981 */ /* 0x000ee8000c1e1500 */
[----:B------:R-:W3:Y:S04]  /*5110*/  LDG.E.U16 R122, [R122.64] ;  /* 0x000000047a7a7981 */ /* 0x000ee8000c1e1500 */
[----:B------:R-:W-:Y:S01]  /*5120*/  BAR.SYNC.DEFER_BLOCKING 0x0 ;  /* 0x0000000000007b1d */ /* 0x000fe20000010000 */
[----:B------:R-:W-:-:S05]  /*5130*/  LOP3.LUT R143, R237, 0x10, RZ, 0x3c, !PT ;  /* 0x00000010ed8f7812 */ /* 0x000fca00078e3cff */
[----:B------:R-:W-:Y:S04]  /*5140*/  STS.U16 [R237+0x8000], R6 ;  /* 0x00800006ed007388 */ /* 0x000fe80000000400 */
[----:B-----5:R-:W-:Y:S04]  /*5150*/  STS.U16 [R237+0x8800], R16 ;  /* 0x00880010ed007388 */ /* 0x020fe80000000400 */
[----:B------:R-:W-:Y:S04]  /*5160*/  STS.U16 [R237+0x9000], R126 ;  /* 0x0090007eed007388 */ /* 0x000fe80000000400 */
[----:B------:R-:W-:Y:S04]  /*5170*/  STS.U16 [R237+0x9800], R135 ;  /* 0x00980087ed007388 */ /* 0x000fe80000000400 */
[----:B------:R0:W-:Y:S04]  /*5180*/  STS.U16 [R143+0x8100], R7 ;  /* 0x008100078f007388 */ /* 0x0001e80000000400 */
[----:B0-----:R-:W5:Y:S01]  /*5190*/  LDL.64 R6, [R1+0xe8] ;  /* 0x0000e80001067983 */ /* 0x001f620000100a00 */
[----:B------:R-:W-:-:S03]  /*51a0*/  LOP3.LUT R144, R237, 0x20, RZ, 0x3c, !PT ;  /* 0x00000020ed907812 */ /* 0x000fc600078e3cff */
[----:B------:R-:W-:Y:S04]  /*51b0*/  STS.U16 [R143+0x8900], R45 ;  /* 0x0089002d8f007388 */ /* 0x000fe80000000400 */
[----:B------:R-:W-:Y:S04]  /*51c0*/  STS.U16 [R143+0x9100], R127 ;  /* 0x0091007f8f007388 */ /* 0x000fe80000000400 */
[----:B------:R0:W-:Y:S04]  /*51d0*/  STS.U16 [R143+0x9900], R136 ;  /* 0x009900888f007388 */ /* 0x0001e80000000400 */
[----:B------:R-:W-:Y:S04]  /*51e0*/  STS.U16 [R144+0x8200], R46 ;  /* 0x0082002e90007388 */ /* 0x000fe80000000400 */
[----:B------:R-:W-:Y:S01]  /*51f0*/  STS.U16 [R144+0x8a00], R53 ;  /* 0x008a003590007388 */ /* 0x000fe20000000400 */
[----:B0-----:R-:W-:-:S03]  /*5200*/  LOP3.LUT R143, R237, 0x30, RZ, 0x3c, !PT ;  /* 0x00000030ed8f7812 */ /* 0x001fc600078e3cff */
[----:B------:R-:W-:Y:S04]  /*5210*/  STS.U16 [R144+0x9200], R132 ;  /* 0x0092008490007388 */ /* 0x000fe80000000400 */
[----:B--2---:R0:W-:Y:S04]  /*5220*/  STS.U16 [R144+0x9a00], R137 ;  /* 0x009a008990007388 */ /* 0x0041e80000000400 */
[----:B------:R-:W-:Y:S04]  /*5230*/  STS.U16 [R143+0x8300], R47 ;  /* 0x0083002f8f007388 */ /* 0x000fe80000000400 */
[----:B------:R-:W-:Y:S01]  /*5240*/  STS.U16 [R143+0x8b00], R18 ;  /* 0x008b00128f007388 */ /* 0x000fe20000000400 */
[----:B0-----:R-:W-:-:S03]  /*5250*/  LOP3.LUT R144, R237, 0x40, RZ, 0x3c, !PT ;  /* 0x00000040ed907812 */ /* 0x001fc600078e3cff */
[----:B----4-:R-:W-:Y:S04]  /*5260*/  STS.U16 [R143+0x9300], R133 ;  /* 0x009300858f007388 */ /* 0x010fe80000000400 */
[----:B------:R0:W-:Y:S04]  /*5270*/  STS.U16 [R143+0x9b00], R140 ;  /* 0x009b008c8f007388 */ /* 0x0001e80000000400 */
[----:B------:R-:W-:Y:S04]  /*5280*/  STS.U16 [R144+0x8400], R17 ;  /* 0x0084001190007388 */ /* 0x000fe80000000400 */
[----:B------:R-:W-:Y:S01]  /*5290*/  STS.U16 [R144+0x8c00], R19 ;  /* 0x008c001390007388 */ /* 0x000fe20000000400 */
[----:B0-----:R-:W-:-:S03]  /*52a0*/  LOP3.LUT R143, R237, 0x50, RZ, 0x3c, !PT ;  /* 0x00000050ed8f7812 */ /* 0x001fc600078e3cff */
[----:B------:R-:W-:Y:S04]  /*52b0*/  STS.U16 [R144+0x9400], R134 ;  /* 0x0094008690007388 */ /* 0x000fe80000000400 */
        /* <DEDUP_REMOVED lines=10> */
[----:B---3--:R-:W-:Y:S04]  /*5360*/  STS.U16 [R144+0x9e00], R54 ;  /* 0x009e003690007388 */ /* 0x008fe80000000400 */
[----:B------:R-:W-:Y:S04]  /*5370*/  STS.U16 [R143+0x8700], R96 ;  /* 0x008700608f007388 */ /* 0x000fe80000000400 */
[----:B------:R-:W-:Y:S04]  /*5380*/  STS.U16 [R143+0x8f00], R98 ;  /* 0x008f00628f007388 */ /* 0x000fe80000000400 */
[----:B------:R-:W-:Y:S04]  /*5390*/  STS.U16 [R143+0x9700], R120 ;  /* 0x009700788f007388 */ /* 0x000fe80000000400 */
[----:B------:R-:W-:Y:S04]  /*53a0*/  STS.U16 [R143+0x9f00], R122 ;  /* 0x009f007a8f007388 */ /* 0x000fe80000000400 */
[----:B------:R-:W-:Y:S06]  /*53b0*/  BAR.SYNC.DEFER_BLOCKING 0x0 ;  /* 0x0000000000007b1d */ /* 0x000fec0000010000 */
[----:B------:R-:W-:Y:S04]  /*53c0*/  LDSM.16.MT88.4 R152, [R2] ;  /* 0x000000000298783b */ /* 0x000fe80000004200 */
[----:B------:R-:W0:Y:S04]  /*53d0*/  LDSM.16.M88.4 R176, [R230+0x8000] ;  /* 0x00800000e6b0783b */ /* 0x000e280000000200 */
[----:B------:R-:W1:Y:S04]  /*53e0*/  LDSM.16.M88.4 R172, [R230+0x8800] ;  /* 0x00880000e6ac783b */ /* 0x000e680000000200 */
[----:B------:R-:W2:Y:S04]  /*53f0*/  LDSM.16.M88.4 R124, [R230+0x9000] ;  /* 0x00900000e67c783b */ /* 0x000ea80000000200 */
[----:B------:R-:W3:Y:S04]  /*5400*/  LDSM.16.M88.4 R52, [R230+0x9800] ;  /* 0x00980000e634783b */ /* 0x000ee80000000200 */
[----:B------:R-:W4:Y:S04]  /*5410*/  LDSM.16.MT88.4 R44, [R2+0x80] ;  /* 0x00008000022c783b */ /* 0x000f280000004200 */
[----:B------:R-:W3:Y:S04]  /*5420*/  LDSM.16.MT88.4 R16, [R2+0x1000] ;  /* 0x001000000210783b */ /* 0x000ee80000004200 */
[----:B------:R-:W3:Y:S04]  /*5430*/  LDSM.16.MT88.4 R96, [R2+0x1080] ;  /* 0x001080000260783b */ /* 0x000ee80000004200 */
[----:B------:R-:W-:Y:S04]  /*5440*/  LDSM.16.M88.4 R168, [R202+0x9000] ;  /* 0x00900000caa8783b */ /* 0x000fe80000000200 */
[----:B------:R-:W-:Y:S04]  /*5450*/  LDSM.16.MT88.4 R164, [R2+0x3080] ;  /* 0x0030800002a4783b */ /* 0x000fe80000004200 */
[----:B------:R-:W-:Y:S01]  /*5460*/  LDSM.16.M88.4 R160, [R230+0x8080] ;  /* 0x00808000e6a0783b */ /* 0x000fe20000000200 */
[C---:B0-----:R-:W-:Y:S03]  /*5470*/  HMMA.16816.F32.BF16 R136, R152.reuse, R176, RZ ;  /* 0x000000b09888723c */ /* 0x041fe600000418ff */
[----:B------:R-:W-:Y:S05]  /*5480*/  LDSM.16.M88.4 R156, [R230+0x8880] ;  /* 0x00888000e69c783b */ /* 0x000fea0000000200 */
[C---:B-1----:R-:W-:Y:S08]  /*5490*/  HMMA.16816.F32.BF16 R140, R152.reuse, R172, RZ ;  /* 0x000000ac988c723c */ /* 0x042ff000000418ff */
[C---:B--2---:R-:W-:Y:S08]  /*54a0*/  HMMA.16816.F32.BF16 R120, R152.reuse, R124, RZ ;  /* 0x0000007c9878723c */ /* 0x044ff000000418ff */
[----:B---3--:R-:W-:Y:S08]  /*54b0*/  HMMA.16816.F32.BF16 R152, R152, R52, RZ ;  /* 0x000000349898723c */ /* 0x008ff000000418ff */
[C---:B----4-:R-:W-:Y:S08]  /*54c0*/  HMMA.16816.F32.BF16 R144, R44.reuse, R172, RZ ;  /* 0x000000ac2c90723c */ /* 0x050ff000000418ff */
[C---:B------:R-:W-:Y:S08]  /*54d0*/  HMMA.16816.F32.BF16 R132, R44.reuse, R124, RZ ;  /* 0x0000007c2c84723c */ /* 0x040ff000000418ff */
[----:B------:R-:W-:Y:S08]  /*54e0*/  HMMA.16816.F32.BF16 R148, R44, R176, RZ ;  /* 0x000000b02c94723c */ /* 0x000ff000000418ff */
[C---:B------:R-:W-:Y:S08]  /*54f0*/  HMMA.16816.F32.BF16 R136, R16.reuse, R178, R136 ;  /* 0x000000b21088723c */ /* 0x040ff00000041888 */
[C---:B------:R-:W-:Y:S08]  /*5500*/  HMMA.16816.F32.BF16 R140, R16.reuse, R174, R140 ;  /* 0x000000ae108c723c */ /* 0x040ff0000004188c */
[----:B------:R-:W-:Y:S08]  /*5510*/  HMMA.16816.F32.BF16 R120, R16, R126, R120 ;  /* 0x0000007e1078723c */ /* 0x000ff00000041878 */
[----:B------:R-:W-:Y:S08]  /*5520*/  HMMA.16816.F32.BF16 R44, R44, R52, RZ ;  /* 0x000000342c2c723c */ /* 0x000ff000000418ff */
[----:B------:R-:W-:Y:S01]  /*5530*/  HMMA.16816.F32.BF16 R16, R16, R54, R152 ;  /* 0x000000361010723c */ /* 0x000fe20000041898 */
[----:B------:R-:W0:Y:S07]  /*5540*/  LDSM.16.MT88.4 R152, [R2+0x2000] ;  /* 0x002000000298783b */ /* 0x000e2e0000004200 */
[C---:B------:R-:W-:Y:S01]  /*5550*/  HMMA.16816.F32.BF16 R172, R96.reuse, R174, R144 ;  /* 0x000000ae60ac723c */ /* 0x040fe20000041890 */
[----:B------:R-:W1:Y:S07]  /*5560*/  LDSM.16.M88.4 R144, [R202+0x8000] ;  /* 0x00800000ca90783b */ /* 0x000e6e0000000200 */
[C---:B------:R-:W-:Y:S01]  /*5570*/  HMMA.16816.F32.BF16 R124, R96.reuse, R126, R132 ;  /* 0x0000007e607c723c */ /* 0x040fe20000041884 */
[----:B------:R-:W2:Y:S07]  /*5580*/  LDSM.16.M88.4 R132, [R202+0x8800] ;  /* 0x00880000ca84783b */ /* 0x000eae0000000200 */
[C---:B------:R-:W-:Y:S01]  /*5590*/  HMMA.16816.F32.BF16 R176, R96.reuse, R178, R148 ;  /* 0x000000b260b0723c */ /* 0x040fe20000041894 */
[----:B------:R-:W3:Y:S07]  /*55a0*/  LDSM.16.M88.4 R148, [R202+0x9800] ;  /* 0x00980000ca94783b */ /* 0x000eee0000000200 */
[----:B------:R-:W-:Y:S01]  /*55b0*/  HMMA.16816.F32.BF16 R44, R96, R54, R44 ;  /* 0x00000036602c723c */ /* 0x000fe2000004182c */
[----:B------:R-:W4:Y:S04]  /*55c0*/  LDSM.16.MT88.4 R52, [R2+0x3000] ;  /* 0x003000000234783b */ /* 0x000f280000004200 */
[----:B------:R-:W5:Y:S03]  /*55d0*/  LDSM.16.MT88.4 R96, [R2+0x2080] ;  /* 0x002080000260783b */ /* 0x000f660000004200 */
[C---:B0-----:R-:W-:Y:S08]  /*55e0*/  HMMA.16816.F32.BF16 R120, R152.reuse, R168, R120 ;  /* 0x000000a89878723c */ /* 0x041ff00000041878 */
[C---:B-1----:R-:W-:Y:S08]  /*55f0*/  HMMA.16816.F32.BF16 R136, R152.reuse, R144, R136 ;  /* 0x000000909888723c */ /* 0x042ff00000041888 */
[C---:B--2---:R-:W-:Y:S08]  /*5600*/  HMMA.16816.F32.BF16 R140, R152.reuse, R132, R140 ;  /* 0x00000084988c723c */ /* 0x044ff0000004188c */
[----:B---3--:R-:W-:Y:S01]  /*5610*/  HMMA.16816.F32.BF16 R16, R152, R148, R16 ;  /* 0x000000949810723c */ /* 0x008fe20000041810 */
[----:B------:R-:W-:Y:S07]  /*5620*/  LDSM.16.M88.4 R152, [R230+0x9080] ;  /* 0x00908000e698783b */ /* 0x000fee0000000200 */
[C---:B----4-:R-:W-:Y:S08]  /*5630*/  HMMA.16816.F32.BF16 R136, R52.reuse, R146, R136 ;  /* 0x000000923488723c */ /* 0x050ff00000041888 */
[C---:B------:R-:W-:Y:S08]  /*5640*/  HMMA.16816.F32.BF16 R140, R52.reuse, R134, R140 ;  /* 0x00000086348c723c */ /* 0x040ff0000004188c */
[----:B------:R-:W-:Y:S08]  /*5650*/  HMMA.16816.F32.BF16 R120, R52, R170, R120 ;  /* 0x000000aa3478723c */ /* 0x000ff00000041878 */
[C---:B-----5:R-:W-:Y:S08]  /*5660*/  HMMA.16816.F32.BF16 R176, R96.reuse, R144, R176 ;  /* 0x0000009060b0723c */ /* 0x060ff000000418b0 */
[C---:B------:R-:W-:Y:S08]  /*5670*/  HMMA.16816.F32.BF16 R172, R96.reuse, R132, R172 ;  /* 0x0000008460ac723c */ /* 0x040ff000000418ac */
[C---:B------:R-:W-:Y:S08]  /*5680*/  HMMA.16816.F32.BF16 R124, R96.reuse, R168, R124 ;  /* 0x000000a8607c723c */ /* 0x040ff0000004187c */
[----:B------:R-:W-:Y:S01]  /*5690*/  HMMA.16816.F32.BF16 R44, R96, R148, R44 ;  /* 0x00000094602c723c */ /* 0x000fe2000004182c */
[----:B------:R-:W-:Y:S07]  /*56a0*/  LDSM.16.M88.4 R96, [R230+0x9880] ;  /* 0x00988000e660783b */ /* 0x000fee0000000200 */
[-C--:B------:R-:W-:Y:S01]  /*56b0*/  HMMA.16816.F32.BF16 R52, R52, R150.reuse, R16 ;  /* 0x000000963434723c */ /* 0x080fe20000041810 */
[----:B------:R-:W0:Y:S01]  /*56c0*/  LDSM.16.MT88.4 R16, [R2+0x4000] ;  /* 0x004000000210783b */ /* 0x000e220000004200 */
[C---:B------:R-:W-:Y:S11]  /*56d0*/  IMAD.WIDE R6, R0.reuse, 0x2, R6 ;  /* 0x0000000200067825 */ /* 0x040ff600078e0206 */
[----:B------:R-:W-:Y:S03]  /*56e0*/  @!UPT UIADD3 URZ, URZ, URZ, URZ ;  /* 0x0000003f3f3ff290 */ /* 0x000fe6000fffe03f */
[C---:B------:R-:W-:Y:S01]  /*56f0*/  HMMA.16816.F32.BF16 R148, R164.reuse, R150, R44 ;  /* 0x00000096a494723c */ /* 0x040fe2000004182c */
[----:B------:R-:W1:Y:S07]  /*5700*/  LDSM.16.MT88.4 R44, [R2+0x4080] ;  /* 0x00408000022c783b */ /* 0x000e6e0000004200 */
[C---:B------:R-:W-:Y:S01]  /*5710*/  HMMA.16816.F32.BF16 R144, R164.reuse, R146, R176 ;  /* 0x00000092a490723c */ /* 0x040fe200000418b0 */
[----:B------:R2:W3:Y:S07]  /*5720*/  LDG.E.U16 R178, [R6.64] ;  /* 0x0000000406b27981 */ /* 0x0004ee000c1e1500 */
[----:B------:R-:W-:Y:S01]  /*5730*/  HMMA.16816.F32.BF16 R132, R164, R134, R172 ;  /* 0x00000086a484723c */ /* 0x000fe200000418ac */
[----:B--2---:R-:W-:-:S02]  /*5740*/  IMAD.WIDE R6, R0, 0x2, R242 ;  /* 0x0000000200067825 */ /* 0x004fc400078e02f2 */
[----:B------:R-:W2:Y:S05]  /*5750*/  LDL.64 R242, [R1+0xc0] ;  /* 0x0000c00001f27983 */ /* 0x000eaa0000100a00 */
[C---:B0-----:R-:W-:Y:S01]  /*5760*/  HMMA.16816.F32.BF16 R136, R16.reuse, R160, R136 ;  /* 0x000000a01088723c */ /* 0x041fe20000041888 */
[----:B------:R0:W4:Y:S07]  /*5770*/  LDG.E.U16 R175, [R6.64] ;  /* 0x0000000406af7981 */ /* 0x00012e000c1e1500 */
[C---:B------:R-:W-:Y:S08]  /*5780*/  HMMA.16816.F32.BF16 R140, R16.reuse, R156, R140 ;  /* 0x0000009c108c723c */ /* 0x040ff0000004188c */
[C---:B------:R-:W-:Y:S08]  /*5790*/  HMMA.16816.F32.BF16 R120, R16.reuse, R152, R120 ;  /* 0x000000981078723c */ /* 0x040ff00000041878 */
[----:B------:R-:W-:Y:S07]  /*57a0*/  HMMA.16816.F32.BF16 R52, R16, R96, R52 ;  /* 0x000000601034723c */ /* 0x000fee0000041834 */
[C---:B------:R-:W-:Y:S01]  /*57b0*/  IMAD.WIDE R18, R0.reuse, 0x2, R246 ;  /* 0x0000000200127825 */ /* 0x040fe200078e02f6 */
[----:B------:R-:W-:Y:S01]  /*57c0*/  HMMA.16816.F32.BF16 R124, R164, R170, R124 ;  /* 0x000000aaa47c723c */ /* 0x000fe2000004187c */
[----:B------:R-:W-:Y:S02]  /*57d0*/  LDSM.16.MT88.4 R168, [R2+0x6080] ;  /* 0x0060800002a8783b */ /* 0x000fe40000004200 */
[----:B------:R-:W-:-:S02]  /*57e0*/  IMAD.WIDE R16, R0, 0x2, R248 ;  /* 0x0000000200107825 */ /* 0x000fc400078e02f8 */
[----:B------:R5:W2:Y:S02]  /*57f0*/  LDG.E.U16 R177, [R18.64] ;  /* 0x0000000412b17981 */ /* 0x000aa4000c1e1500 */
[C---:B0-----:R-:W-:Y:S02]  /*5800*/  IMAD.WIDE R6, R0.reuse, 0x2, R228 ;  /* 0x0000000200067825 */ /* 0x041fe400078e02e4 */
[----:B------:R0:W2:Y:S04]  /*5810*/  LDG.E.U16 R179, [R16.64] ;  /* 0x0000000410b37981 */ /* 0x0000a8000c1e1500 */
[----:B------:R0:W2:Y:S01]  /*5820*/  LDG.E.U16 R172, [R6.64] ;  /* 0x0000000406ac7981 */ /* 0x0000a2000c1e1500 */
[C---:B-----5:R-:W-:Y:S01]  /*5830*/  IMAD.WIDE R18, R0.reuse, 0x2, R240 ;  /* 0x0000000200127825 */ /* 0x060fe200078e02f0 */
[----:B-1----:R-:W-:Y:S02]  /*5840*/  HMMA.16816.F32.BF16 R144, R44, R160, R144 ;  /* 0x000000a02c90723c */ /* 0x002fe40000041890 */
[----:B------:R-:W5:Y:S01]  /*5850*/  LDL.64 R246, [R1+0xe0] ;  /* 0x0000e00001f67983 */ /* 0x000f620000100a00 */
[----:B0-----:R-:W-:-:S03]  /*5860*/  IMAD.WIDE R16, R0, 0x2, R244 ;  /* 0x0000000200107825 */ /* 0x001fc600078e02f4 */
[----:B------:R0:W2:Y:S01]  /*5870*/  LDG.E.U16 R174, [R18.64] ;  /* 0x0000000412ae7981 */ /* 0x0000a2000c1e1500 */
[----:B------:R-:W-:-:S03]  /*5880*/  IMAD.WIDE R6, R0, 0x2, R224 ;  /* 0x0000000200067825 */ /* 0x000fc600078e02e0 */
[----:B------:R1:W2:Y:S01]  /*5890*/  LDG.E.U16 R176, [R16.64] ;  /* 0x0000000410b07981 */ /* 0x0002a2000c1e1500 */
[----:B------:R-:W-:-:S04]  /*58a0*/  IMAD.WIDE R166, R0, 0x2, R220 ;  /* 0x0000000200a67825 */ /* 0x000fc800078e02dc */
[C---:B------:R-:W-:Y:S01]  /*58b0*/  IMAD.WIDE R164, R0.reuse, 0x2, R204 ;  /* 0x0000000200a47825 */ /* 0x040fe200078e02cc */
[C---:B------:R-:W-:Y:S01]  /*58c0*/  HMMA.16816.F32.BF16 R132, R44.reuse, R156, R132 ;  /* 0x0000009c2c84723c */ /* 0x040fe20000041884 */
[----:B------:R-:W2:Y:S02]  /*58d0*/  LDL.64 R244, [R1+0xd0] ;  /* 0x0000d00001f47983 */ /* 0x000ea40000100a00 */
[C---:B0-----:R-:W-:Y:S02]  /*58e0*/  IMAD.WIDE R18, R0.reuse, 0x2, R226 ;  /* 0x0000000200127825 */ /* 0x041fe400078e02e2 */
[----:B------:R-:W2:Y:S02]  /*58f0*/  LDL.64 R248, [R1+0xf0] ;  /* 0x0000f00001f87983 */ /* 0x000ea40000100a00 */
[C---:B-1----:R-:W-:Y:S02]  /*5900*/  IMAD.WIDE R16, R0.reuse, 0x2, R234 ;  /* 0x0000000200107825 */ /* 0x042fe400078e02ea */
[----:B------:R0:W2:Y:S04]  /*5910*/  LDG.E.U16 R19, [R18.64] ;  /* 0x0000000412137981 */ /* 0x0000a8000c1e1500 */
[----:B------:R1:W2:Y:S01]  /*5920*/  LDG.E.U16 R173, [R16.64] ;  /* 0x0000000410ad7981 */ /* 0x0002a2000c1e1500 */
[C---:B------:R-:W-:Y:S03]  /*5930*/  HMMA.16816.F32.BF16 R124, R44.reuse, R152, R124 ;  /* 0x000000982c7c723c */ /* 0x040fe6000004187c */
[----:B------:R-:W2:Y:S04]  /*5940*/  LDL.64 R234, [R1+0xa0] ;  /* 0x0000a00001ea7983 */ /* 0x000ea80000100a00 */
[----:B0-----:R0:W2:Y:S01]  /*5950*/  LDG.E.U16 R18, [R6.64] ;  /* 0x0000000406127981 */ /* 0x0010a2000c1e1500 */
[C---:B-1----:R-:W-:Y:S01]  /*5960*/  IMAD.WIDE R16, R0.reuse, 0x2, R222 ;  /* 0x0000000200107825 */ /* 0x042fe200078e02de */
[----:B------:R-:W-:Y:S02]  /*5970*/  HMMA.16816.F32.BF16 R148, R44, R96, R148 ;  /* 0x000000602c94723c */ /* 0x000fe40000041894 */
[----:B------:R-:W1:Y:S04]  /*5980*/  LDSM.16.MT88.4 R44, [R2+0x5080] ;  /* 0x00508000022c783b */ /* 0x000e680000004200 */
[----:B------:R0:W2:Y:S02]  /*5990*/  LDG.E.U16 R16, [R16.64] ;  /* 0x0000000410107981 */ /* 0x0000a4000c1e1500 */
[----:B0-----:R-:W-:-:S02]  /*59a0*/  IMAD.WIDE R6, R0, 0x2, R206 ;  /* 0x0000000200067825 */ /* 0x001fc400078e02ce */
[----:B------:R-:W2:Y:S04]  /*59b0*/  LDL.64 R240, [R1+0xb0] ;  /* 0x0000b00001f07983 */ /* 0x000ea80000100a00 */
[----:B------:R0:W2:Y:S04]  /*59c0*/  LDG.E.U16 R6, [R6.64] ;  /* 0x0000000406067981 */ /* 0x0000a8000c1e1500 */
[----:B------:R0:W2:Y:S04]  /*59d0*/  LDG.E.U16 R17, [R166.64] ;  /* 0x00000004a6117981 */ /* 0x0000a8000c1e1500 */
[----:B------:R-:W2:Y:S04]  /*59e0*/  LDL.64 R228, [R1+0x90] ;  /* 0x0000900001e47983 */ /* 0x000ea80000100a00 */
[----:B0-----:R0:W2:Y:S04]  /*59f0*/  LDG.E.U16 R7, [R164.64] ;  /* 0x00000004a4077981 */ /* 0x0010a8000c1e1500 */
[----:B------:R-:W2:Y:S04]  /*5a00*/  LDL.64 R226, [R1+0x80] ;  /* 0x0000800001e27983 */ /* 0x000ea80000100a00 */
[----:B------:R-:W2:Y:S04]  /*5a10*/  LDL.64 R224, [R1+0x70] ;  /* 0x0000700001e07983 */ /* 0x000ea80000100a00 */
[----:B0-----:R-:W0:Y:S01]  /*5a20*/  LDSM.16.MT88.4 R164, [R2+0x5000] ;  /* 0x0050000002a4783b */ /* 0x001e220000004200 */
[----:B-1----:R-:W-:Y:S03]  /*5a30*/  HMMA.16816.F32.BF16 R148, R44, R98, R148 ;  /* 0x000000622c94723c */ /* 0x002fe60000041894 */
[----:B------:R-:W2:Y:S04]  /*5a40*/  LDL.64 R222, [R1+0x60] ;  /* 0x0000600001de7983 */ /* 0x000ea80000100a00 */
[----:B------:R-:W2:Y:S04]  /*5a50*/  LDL.64 R220, [R1+0x50] ;  /* 0x0000500001dc7983 */ /* 0x000ea80000100a00 */
[----:B------:R-:W2:Y:S04]  /*5a60*/  LDL.64 R206, [R1+0x40] ;  /* 0x0000400001ce7983 */ /* 0x000ea80000100a00 */
[----:B------:R-:W2:Y:S01]  /*5a70*/  LDL.64 R204, [R1+0x30] ;  /* 0x0000300001cc7983 */ /* 0x000ea20000100a00 */
[C---:B0-----:R-:W-:Y:S08]  /*5a80*/  HMMA.16816.F32.BF16 R136, R164.reuse, R162, R136 ;  /* 0x000000a2a488723c */ /* 0x041ff00000041888 */
[C---:B------:R-:W-:Y:S08]  /*5a90*/  HMMA.16816.F32.BF16 R140, R164.reuse, R158, R140 ;  /* 0x0000009ea48c723c */ /* 0x040ff0000004188c */
[C---:B------:R-:W-:Y:S08]  /*5aa0*/  HMMA.16816.F32.BF16 R120, R164.reuse, R154, R120 ;  /* 0x0000009aa478723c */ /* 0x040ff00000041878 */
[----:B------:R-:W-:Y:S01]  /*5ab0*/  HMMA.16816.F32.BF16 R52, R164, R98, R52 ;  /* 0x00000062a434723c */ /* 0x000fe20000041834 */
[----:B------:R-:W-:Y:S04]  /*5ac0*/  LDSM.16.M88.4 R96, [R202+0x9880] ;  /* 0x00988000ca60783b */ /* 0x000fe80000000200 */
[----:B------:R-:W-:Y:S03]  /*5ad0*/  LDSM.16.MT88.4 R164, [R2+0x7000] ;  /* 0x0070000002a4783b */ /* 0x000fe60000004200 */
[C---:B------:R-:W-:Y:S01]  /*5ae0*/  HMMA.16816.F32.BF16 R160, R44.reuse, R162, R144 ;  /* 0x000000a22ca0723c */ /* 0x040fe20000041890 */
[----:B------:R-:W0:Y:S07]  /*5af0*/  LDSM.16.MT88.4 R144, [R2+0x6000] ;  /* 0x006000000290783b */ /* 0x000e2e0000004200 */
[C---:B------:R-:W-:Y:S01]  /*5b00*/  HMMA.16816.F32.BF16 R156, R44.reuse, R158, R132 ;  /* 0x0000009e2c9c723c */ /* 0x040fe20000041884 */
[----:B------:R-:W1:Y:S07]  /*5b10*/  LDSM.16.M88.4 R132, [R202+0x8880] ;  /* 0x00888000ca84783b */ /* 0x000e6e0000000200 */
[----:B------:R-:W-:Y:S01]  /*5b20*/  HMMA.16816.F32.BF16 R152, R44, R154, R124 ;  /* 0x0000009a2c98723c */ /* 0x000fe2000004187c */
[----:B------:R-:W1:Y:S04]  /*5b30*/  LDSM.16.M88.4 R44, [R202+0x8080] ;  /* 0x00808000ca2c783b */ /* 0x000e680000000200 */
[----:B------:R0:W1:Y:S04]  /*5b40*/  LDSM.16.M88.4 R124, [R202+0x9080] ;  /* 0x00908000ca7c783b */ /* 0x0000680000000200 */
[----:B0-----:R-:W2:Y:S01]  /*5b50*/  LDL.64 R202, [R1+0x18] ;  /* 0x0000180001ca7983 */ /* 0x001ea20000100a00 */
[C---:B------:R-:W-:Y:S08]  /*5b60*/  HMMA.16816.F32.BF16 R52, R144.reuse, R96, R52 ;  /* 0x000000609034723c */ /* 0x040ff00000041834 */
[C---:B-1----:R-:W-:Y:S08]  /*5b70*/  HMMA.16816.F32.BF16 R140, R144.reuse, R132, R140 ;  /* 0x00000084908c723c */ /* 0x042ff0000004188c */
[C---:B------:R-:W-:Y:S08]  /*5b80*/  HMMA.16816.F32.BF16 R136, R144.reuse, R44, R136 ;  /* 0x0000002c9088723c */ /* 0x040ff00000041888 */
[----:B------:R-:W-:Y:S01]  /*5b90*/  HMMA.16816.F32.BF16 R120, R144, R124, R120 ;  /* 0x0000007c9078723c */ /* 0x000fe20000041878 */
[----:B------:R-:W0:Y:S07]  /*5ba0*/  LDSM.16.MT88.4 R144, [R2+0x7080] ;  /* 0x007080000290783b */ /* 0x000e2e0000004200 */
[C---:B------:R-:W-:Y:S08]  /*5bb0*/  HMMA.16816.F32.BF16 R140, R164.reuse, R134, R140 ;  /* 0x00000086a48c723c */ /* 0x040ff0000004188c */
[C---:B------:R-:W-:Y:S08]  /*5bc0*/  HMMA.16816.F32.BF16 R136, R164.reuse, R46, R136 ;  /* 0x0000002ea488723c */ /* 0x040ff00000041888 */
[C---:B------:R-:W-:Y:S08]  /*5bd0*/  HMMA.16816.F32.BF16 R120, R164.reuse, R126, R120 ;  /* 0x0000007ea478723c */ /* 0x040ff00000041878 */
[----:B------:R-:W-:Y:S08]  /*5be0*/  HMMA.16816.F32.BF16 R52, R164, R98, R52 ;  /* 0x00000062a434723c */ /* 0x000ff00000041834 */
[C---:B------:R-:W-:Y:S08]  /*5bf0*/  HMMA.16816.F32.BF16 R160, R168.reuse, R44, R160 ;  /* 0x0000002ca8a0723c */ /* 0x040ff000000418a0 */
[C---:B------:R-:W-:Y:S08]  /*5c00*/  HMMA.16816.F32.BF16 R156, R168.reuse, R132, R156 ;  /* 0x00000084a89c723c */ /* 0x040ff0000004189c */
[C---:B------:R-:W-:Y:S08]  /*5c10*/  HMMA.16816.F32.BF16 R152, R168.reuse, R124, R152 ;  /* 0x0000007ca898723c */ /* 0x040ff00000041898 */
[----:B------:R-:W-:Y:S01]  /*5c20*/  HMMA.16816.F32.BF16 R148, R168, R96, R148 ;  /* 0x00000060a894723c */ /* 0x000fe20000041894 */
[----:B------:R-:W3:Y:S01]  /*5c30*/  LDL.64 R170, [R1+0x10] ;  /* 0x0000100001aa7983 */ /* 0x000ee20000100a00 */
[----:B--2---:R-:W-:-:S03]  /*5c40*/  IMAD.WIDE R164, R0, 0x2, R202 ;  /* 0x0000000200a47825 */ /* 0x004fc600078e02ca */
[----:B------:R-:W2:Y:S11]  /*5c50*/  LDL.64 R202, [R1+0x20] ;  /* 0x0000200001ca7983 */ /* 0x000eb60000100a00 */
[C---:B0-----:R-:W-:Y:S01]  /*5c60*/  HMMA.16816.F32.BF16 R124, R144.reuse, R126, R152 ;  /* 0x0000007e907c723c */ /* 0x041fe20000041898 */
[C---:B------:R-:W-:Y:S01]  /*5c70*/  IMAD.WIDE R96, R0.reuse, 0x2, R244 ;  /* 0x0000000200607825 */ /* 0x040fe200078e02f4 */
[----:B------:R0:W4:Y:S05]  /*5c80*/  LDG.E.U16 R164, [R164.64] ;  /* 0x00000004a4a47981 */ /* 0x00012a000c1e1500 */
[C---:B-----5:R-:W-:Y:S01]  /*5c90*/  IMAD.WIDE R152, R0.reuse, 0x2, R246 ;  /* 0x0000000200987825 */ /* 0x060fe200078e02f6 */
[C---:B------:R-:W-:Y:S03]  /*5ca0*/  HMMA.16816.F32.BF16 R44, R144.reuse, R46, R160 ;  /* 0x0000002e902c723c */ /* 0x040fe600000418a0 */
[C---:B------:R-:W-:Y:S01]  /*5cb0*/  IMAD.WIDE R154, R0.reuse, 0x2, R248 ;  /* 0x00000002009a7825 */ /* 0x040fe200078e02f8 */
[----:B------:R1:W5:Y:S04]  /*5cc0*/  LDG.E.U16 R160, [R152.64] ;  /* 0x0000000498a07981 */ /* 0x000368000c1e1500 */
[----:B------:R0:W4:Y:S01]  /*5cd0*/  LDG.E.U16 R161, [R154.64] ;  /* 0x000000049aa17981 */ /* 0x000122000c1e1500 */
[----:B------:R-:W-:Y:S03]  /*5ce0*/  HMMA.16816.F32.BF16 R132, R144, R134, R156 ;  /* 0x000000869084723c */ /* 0x000fe6000004189c */
[----:B-1----:R1:W4:Y:S01]  /*5cf0*/  LDG.E.U16 R153, [R96.64] ;  /* 0x0000000460997981 */ /* 0x002322000c1e1500 */
[----:B------:R-:W-:-:S04]  /*5d00*/  IMAD.WIDE R162, R0, 0x2, R250 ;  /* 0x0000000200a27825 */ /* 0x000fc800078e02fa */
[C---:B0-----:R-:W-:Y:S02]  /*5d10*/  IMAD.WIDE R154, R0.reuse, 0x2, R242 ;  /* 0x00000002009a7825 */ /* 0x041fe400078e02f2 */
[----:B------:R0:W4:Y:S02]  /*5d20*/  LDG.E.U16 R162, [R162.64] ;  /* 0x00000004a2a27981 */ /* 0x000124000c1e1500 */
[C---:B-1----:R-:W-:Y:S02]  /*5d30*/  IMAD.WIDE R96, R0.reuse, 0x2, R234 ;  /* 0x0000000200607825 */ /* 0x042fe400078e02ea */
[----:B------:R1:W4:Y:S02]  /*5d40*/  LDG.E.U16 R154, [R154.64] ;  /* 0x000000049a9a7981 */ /* 0x000324000c1e1500 */
[C---:B------:R-:W-:Y:S02]  /*5d50*/  IMAD.WIDE R156, R0.reuse, 0x2, R240 ;  /* 0x00000002009c7825 */ /* 0x040fe400078e02f0 */
[----:B------:R0:W4:Y:S02]  /*5d60*/  LDG.E.U16 R152, [R96.64] ;  /* 0x0000000460987981 */ /* 0x000124000c1e1500 */
[----:B------:R-:W-:-:S02]  /*5d70*/  IMAD.WIDE R200, R0, 0x2, R200 ;  /* 0x0000000200c87825 */ /* 0x000fc400078e02c8 */
[----:B-1----:R1:W4:Y:S02]  /*5d80*/  LDG.E.U16 R155, [R156.64] ;  /* 0x000000049c9b7981 */ /* 0x002324000c1e1500 */
[C---:B0-----:R-:W-:Y:S02]  /*5d90*/  IMAD.WIDE R96, R0.reuse, 0x2, R228 ;  /* 0x0000000200607825 */ /* 0x041fe400078e02e4 */
[----:B------:R-:W4:Y:S02]  /*5da0*/  LDG.E.U16 R200, [R200.64] ;  /* 0x00000004c8c87981 */ /* 0x000f24000c1e1500 */
[C---:B------:R-:W-:Y:S02]  /*5db0*/  IMAD.WIDE R158, R0.reuse, 0x2, R224 ;  /* 0x00000002009e7825 */ /* 0x040fe400078e02e0 */
[----:B------:R0:W4:Y:S02]  /*5dc0*/  LDG.E.U16 R163, [R96.64] ;  /* 0x0000000460a37981 */ /* 0x000124000c1e1500 */
[----:B-1----:R-:W-:-:S02]  /*5dd0*/  IMAD.WIDE R156, R0, 0x2, R226 ;  /* 0x00000002009c7825 */ /* 0x002fc400078e02e2 */
[----:B------:R1:W4:Y:S04]  /*5de0*/  LDG.E.U16 R166, [R158.64] ;  /* 0x000000049ea67981 */ /* 0x000328000c1e1500 */
[----:B------:R1:W4:Y:S01]  /*5df0*/  LDG.E.U16 R165, [R156.64] ;  /* 0x000000049ca57981 */ /* 0x000322000c1e1500 */
[----:B0-----:R-:W-:-:S04]  /*5e00*/  IMAD.WIDE R96, R0, 0x2, R222 ;  /* 0x0000000200607825 */ /* 0x001fc800078e02de */
[C---:B-1----:R-:W-:Y:S01]  /*5e10*/  IMAD.WIDE R158, R0.reuse, 0x2, R206 ;  /* 0x00000002009e7825 */ /* 0x042fe200078e02ce */
[----:B------:R0:W4:Y:S03]  /*5e20*/  LDG.E.U16 R167, [R96.64] ;  /* 0x0000000460a77981 */ /* 0x000126000c1e1500 */
[C---:B------:R-:W-:Y:S02]  /*5e30*/  IMAD.WIDE R156, R0.reuse, 0x2, R220 ;  /* 0x00000002009c7825 */ /* 0x040fe400078e02dc */
[----:B------:R1:W4:Y:S04]  /*5e40*/  LDG.E.U16 R158, [R158.64] ;  /* 0x000000049e9e7981 */ /* 0x000328000c1e1500 */
[----:B------:R2:W4:Y:S01]  /*5e50*/  LDG.E.U16 R168, [R156.64] ;  /* 0x000000049ca87981 */ /* 0x000522000c1e1500 */
[----:B0-----:R-:W-:-:S05]  /*5e60*/  IMAD.WIDE R96, R0, 0x2, R204 ;  /* 0x0000000200607825 */ /* 0x001fca00078e02cc */
[----:B-1----:R3:W4:Y:S02]  /*5e70*/  LDG.E.U16 R159, [R96.64] ;  /* 0x00000004609f7981 */ /* 0x002724000c1e1500 */
[----:B---3--:R-:W-:-:S04]  /*5e80*/  IMAD.WIDE R96, R0, 0x2, R170 ;  /* 0x0000000200607825 */ /* 0x008fc800078e02aa */
[----:B--2---:R-:W-:-:S06]  /*5e90*/  IMAD.WIDE R156, R0, 0x2, R202 ;  /* 0x00000002009c7825 */ /* 0x004fcc00078e02ca */
[----:B------:R0:W2:Y:S04]  /*5ea0*/  LDG.E.U16 R156, [R156.64] ;  /* 0x000000049c9c7981 */ /* 0x0000a8000c1e1500 */
[----:B0-----:R0:W3:Y:S04]  /*5eb0*/  LDG.E.U16 R157, [R96.64] ;  /* 0x00000004609d7981 */ /* 0x0010e8000c1e1500 */
[----:B------:R-:W-:Y:S06]  /*5ec0*/  BAR.SYNC.DEFER_BLOCKING 0x0 ;  /* 0x0000000000007b1d */ /* 0x000fec0000010000 */
[----:B------:R1:W-:Y:S04]  /*5ed0*/  STS.U16 [R5+0x9a00], R6 ;  /* 0x009a000605007388 */ /* 0x0003e80000000400 */
[----:B------:R0:W-:Y:S01]  /*5ee0*/  STS.U16 [R5+0x9c00], R7 ;  /* 0x009c000705007388 */ /* 0x0001e20000000400 */
[----:B-1----:R-:W-:-:S02]  /*5ef0*/  FMUL R6, R136, c[0x0][0x188] ;  /* 0x0000620088067a20 */ /* 0x002fc40000400000 */
[----:B0-----:R-:W-:-:S05]  /*5f00*/  FMUL R7, R137, c[0x0][0x188] ;  /* 0x0000620089077a20 */ /* 0x001fca0000400000 */
[----:B------:R-:W-:Y:S01]  /*5f10*/  FMNMX R6, R6, R7, !PT ;  /* 0x0000000706067209 */ /* 0x000fe20007800000 */
[----:B------:R-:W-:-:S05]  /*5f20*/  FMUL R7, R140, c[0x0][0x188] ;  /* 0x000062008c077a20 */ /* 0x000fca0000400000 */
[----:B------:R-:W-:Y:S01]  /*5f30*/  FMNMX R6, R7, R6, !PT ;  /* 0x0000000607067209 */ /* 0x000fe20007800000 */
[----:B------:R-:W-:-:S05]  /*5f40*/  FMUL R7, R141, c[0x0][0x188] ;  /* 0x000062008d077a20 */ /* 0x000fca0000400000 */
[----:B------:R-:W-:Y:S01]  /*5f50*/  FMNMX R6, R7, R6, !PT ;  /* 0x0000000607067209 */ /* 0x000fe20007800000 */
[----:B------:R-:W-:-:S05]  /*5f60*/  FMUL R7, R120, c[0x0][0x188] ;  /* 0x0000620078077a20 */ /* 0x000fca0000400000 */
[----:B------:R-:W-:Y:S01]  /*5f70*/  FMNMX R6, R7, R6, !PT ;  /* 0x0000000607067209 */ /* 0x000fe20007800000 */
[----:B------:R-:W-:Y:S01]  /*5f80*/  FMUL R7, R121, c[0x0][0x188] ;  /* 0x0000620079077a20 */ /* 0x000fe20000400000 */
[----:B------:R0:W-:Y:S04]  /*5f90*/  STS.U16 [R5+0x9600], R16 ;  /* 0x0096001005007388 */ /* 0x0001e80000000400 */
[----:B------:R-:W-:Y:S01]  /*5fa0*/  FMNMX R6, R7, R6, !PT ;  /* 0x0000000607067209 */ /* 0x000fe20007800000 */
[----:B------:R-:W-:Y:S01]  /*5fb0*/  FMUL R7, R138, c[0x0][0x188] ;  /* 0x000062008a077a20 */ /* 0x000fe20000400000 */
[----:B------:R1:W-:Y:S01]  /*5fc0*/  STS.U16 [R5+0x9800], R17 ;  /* 0x0098001105007388 */ /* 0x0003e20000000400 */
[----:B0-----:R-:W-:Y:S02]  /*5fd0*/  FMUL R16, R139, c[0x0][0x188] ;  /* 0x000062008b107a20 */ /* 0x001fe40000400000 */
[----:B-1----:R-:W-:-:S03]  /*5fe0*/  FMUL R17, R52, c[0x0][0x188] ;  /* 0x0000620034117a20 */ /* 0x002fc60000400000 */
[----:B------:R-:W-:Y:S01]  /*5ff0*/  FMNMX R7, R7, R16, !PT ;  /* 0x0000001007077209 */ /* 0x000fe20007800000 */
[----:B------:R-:W-:Y:S01]  /*6000*/  FMUL R16, R142, c[0x0][0x188] ;  /* 0x000062008e107a20 */ /* 0x000fe20000400000 */
[----:B------:R-:W-:Y:S01]  /*6010*/  FMNMX R6, R17, R6, !PT ;  /* 0x0000000611067209 */ /* 0x000fe20007800000 */
[----:B------:R-:W-:-:S03]  /*6020*/  FMUL R17, R53, c[0x0][0x188] ;  /* 0x0000620035117a20 */ /* 0x000fc60000400000 */
[----:B------:R-:W-:Y:S01]  /*6030*/  FMNMX R7, R16, R7, !PT ;  /* 0x0000000710077209 */ /* 0x000fe20007800000 */
[----:B------:R-:W-:Y:S01]  /*6040*/  FMUL R16, R143, c[0x0][0x188] ;  /* 0x000062008f107a20 */ /* 0x000fe20000400000 */
[----:B------:R-:W-:-:S04]  /*6050*/  FMNMX R6, R17, R6, !PT ;  /* 0x0000000611067209 */ /* 0x000fc80007800000 */
[----:B------:R-:W-:Y:S02]  /*6060*/  FMNMX R7, R16, R7, !PT ;  /* 0x0000000710077209 */ /* 0x000fe40007800000 */
[----:B------:R-:W0:Y:S01]  /*6070*/  SHFL.BFLY PT, R16, R6, 0x2, 0x1f ;  /* 0x0c401f0006107f89 */ /* 0x000e2200000e0000 */
[----:B------:R-:W-:-:S03]  /*6080*/  FMUL R17, R44, c[0x0][0x188] ;  /* 0x000062002c117a20 */ /* 0x000fc60000400000 */
[----:B------:R1:W-:Y:S04]  /*6090*/  STS.U16 [R5+0x9200], R19 ;  /* 0x0092001305007388 */ /* 0x0003e80000000400 */
[----:B------:R4:W-:Y:S01]  /*60a0*/  STS.U16 [R5+0x9400], R18 ;  /* 0x0094001205007388 */ /* 0x0009e20000000400 */
[----:B-1----:R-:W-:Y:S02]  /*60b0*/  FMUL R19, R45, c[0x0][0x188] ;  /* 0x000062002d137a20 */ /* 0x002fe40000400000 */
[----:B----4-:R-:W-:-:S03]  /*60c0*/  FMUL R18, R122, c[0x0][0x188] ;  /* 0x000062007a127a20 */ /* 0x010fc60000400000 */
[----:B------:R-:W-:Y:S01]  /*60d0*/  FMNMX R17, R17, R19, !PT ;  /* 0x0000001311117209 */ /* 0x000fe20007800000 */
[----:B------:R-:W-:Y:S01]  /*60e0*/  FMUL R19, R123, c[0x0][0x188] ;  /* 0x000062007b137a20 */ /* 0x000fe20000400000 */
[----:B------:R-:W-:Y:S01]  /*60f0*/  HMMA.16816.F32.BF16 R96, R144, R98, R148 ;  /* 0x000000629060723c */ /* 0x000fe20000041894 */
[----:B------:R-:W-:Y:S01]  /*6100*/  FMNMX R7, R18, R7, !PT ;  /* 0x0000000712077209 */ /* 0x000fe20007800000 */
[----:B------:R-:W-:-:S05]  /*6110*/  FMUL R18, R46, c[0x0][0x188] ;  /* 0x000062002e127a20 */ /* 0x000fca0000400000 */
[----:B------:R-:W-:Y:S01]  /*6120*/  FMUL R144, R47, c[0x0][0x188] ;  /* 0x000062002f907a20 */ /* 0x000fe20000400000 */
[----:B------:R-:W-:Y:S01]  /*6130*/  FMNMX R7, R19, R7, !PT ;  /* 0x0000000713077209 */ /* 0x000fe20007800000 */
[----:B------:R-:W-:-:S03]  /*6140*/  FMUL R19, R54, c[0x0][0x188] ;  /* 0x0000620036137a20 */ /* 0x000fc60000400000 */
[----:B------:R-:W-:Y:S01]  /*6150*/  FMNMX R18, R18, R144, !PT ;  /* 0x0000009012127209 */ /* 0x000fe20007800000 */
[----:B------:R-:W-:Y:S01]  /*6160*/  FMUL R144, R132, c[0x0][0x188] ;  /* 0x0000620084907a20 */ /* 0x000fe20000400000 */
[----:B------:R-:W-:Y:S01]  /*6170*/  FMNMX R7, R19, R7, !PT ;  /* 0x0000000713077209 */ /* 0x000fe20007800000 */
[----:B------:R-:W-:Y:S01]  /*6180*/  FMUL R19, R133, c[0x0][0x188] ;  /* 0x0000620085137a20 */ /* 0x000fe20000400000 */
[----:B0-----:R-:W-:Y:S01]  /*6190*/  FMNMX R6, R6, R16, !PT ;  /* 0x0000001006067209 */ /* 0x001fe20007800000 */
[----:B------:R-:W-:Y:S01]  /*61a0*/  FMUL R16, R55, c[0x0][0x188] ;  /* 0x0000620037107a20 */ /* 0x000fe20000400000 */
[----:B------:R-:W-:-:S04]  /*61b0*/  FMNMX R17, R144, R17, !PT ;  /* 0x0000001190117209 */ /* 0x000fc80007800000 */
[----:B------:R-:W-:Y:S01]  /*61c0*/  FMNMX R17, R19, R17, !PT ;  /* 0x0000001113117209 */ /* 0x000fe20007800000 */
[----:B------:R-:W-:Y:S01]  /*61d0*/  FMUL R19, R124, c[0x0][0x188] ;  /* 0x000062007c137a20 */ /* 0x000fe20000400000 */
[----:B------:R-:W-:Y:S02]  /*61e0*/  FMNMX R7, R16, R7, !PT ;  /* 0x0000000710077209 */ /* 0x000fe40007800000 */
[----:B------:R-:W0:Y:S01]  /*61f0*/  SHFL.BFLY PT, R16, R6, 0x1, 0x1f ;  /* 0x0c201f0006107f89 */ /* 0x000e2200000e0000 */
[----:B------:R-:W-:Y:S01]  /*6200*/  FMUL R144, R134, c[0x0][0x188] ;  /* 0x0000620086907a20 */ /* 0x000fe20000400000 */
[----:B------:R-:W-:Y:S02]  /*6210*/  FMNMX R19, R19, R17, !PT ;  /* 0x0000001113137209 */ /* 0x000fe40007800000 */
[----:B------:R-:W1:Y:S02]  /*6220*/  SHFL.BFLY PT, R17, R7, 0x2, 0x1f ;  /* 0x0c401f0007117f89 */ /* 0x000e6400000e0000 */
[----:B------:R-:W-:Y:S01]  /*6230*/  FMNMX R18, R144, R18, !PT ;  /* 0x0000001290127209 */ /* 0x000fe20007800000 */
[----:B------:R-:W-:-:S05]  /*6240*/  FMUL R144, R125, c[0x0][0x188] ;  /* 0x000062007d907a20 */ /* 0x000fca0000400000 */
[----:B------:R-:W-:Y:S01]  /*6250*/  FMNMX R19, R144, R19, !PT ;  /* 0x0000001390137209 */ /* 0x000fe20007800000 */
[----:B------:R-:W-:Y:S02]  /*6260*/  FMUL R144, R96, c[0x0][0x188] ;  /* 0x0000620060907a20 */ /* 0x000fe40000400000 */
[----:B------:R-:W-:-:S03]  /*6270*/  FMUL R145, R135, c[0x0][0x188] ;  /* 0x0000620087917a20 */ /* 0x000fc60000400000 */
[----:B------:R-:W-:Y:S01]  /*6280*/  FMNMX R144, R144, R19, !PT ;  /* 0x0000001390907209 */ /* 0x000fe20007800000 */
[----:B------:R-:W-:Y:S01]  /*6290*/  FMUL R19, R97, c[0x0][0x188] ;  /* 0x0000620061137a20 */ /* 0x000fe20000400000 */
[----:B------:R-:W-:Y:S02]  /*62a0*/  FMNMX R18, R145, R18, !PT ;  /* 0x0000001291127209 */ /* 0x000fe40007800000 */
[----:B0-----:R-:W-:Y:S02]  /*62b0*/  FMNMX R6, R6, R16, !PT ;  /* 0x0000001006067209 */ /* 0x001fe40007800000 */
[----:B------:R-:W-:Y:S01]  /*62c0*/  FMNMX R16, R19, R144, !PT ;  /* 0x0000009013107209 */ /* 0x000fe20007800000 */
[----:B------:R-:W-:Y:S01]  /*62d0*/  FMUL R144, R126, c[0x0][0x188] ;  /* 0x000062007e907a20 */ /* 0x000fe20000400000 */
[----:B-1----:R-:W-:Y:S02]  /*62e0*/  FMNMX R7, R7, R17, !PT ;  /* 0x0000001107077209 */ /* 0x002fe40007800000 */
[----:B------:R-:W-:Y:S01]  /*62f0*/  FMNMX R6, R6, R15, !PT ;  /* 0x0000000f06067209 */ /* 0x000fe20007800000 */
[----:B------:R-:W0:Y:S01]  /*6300*/  SHFL.BFLY PT, R19, R16, 0x2, 0x1f ;  /* 0x0c401f0010137f89 */ /* 0x000e2200000e0000 */
[----:B------:R-:W-:-:S03]  /*6310*/  FMNMX R144, R144, R18, !PT ;  /* 0x0000001290907209 */ /* 0x000fc60007800000 */
[----:B------:R-:W1:Y:S01]  /*6320*/  SHFL.BFLY PT, R18, R7, 0x1, 0x1f ;  /* 0x0c201f0007127f89 */ /* 0x000e6200000e0000 */
[----:B------:R-:W-:Y:S02]  /*6330*/  FMUL R17, R127, c[0x0][0x188] ;  /* 0x000062007f117a20 */ /* 0x000fe40000400000 */
[----:B------:R-:W-:-:S03]  /*6340*/  FFMA R136, R136, c[0x0][0x188], -R6 ;  /* 0x0000620088887a23 */ /* 0x000fc60000000806 */
[----:B------:R-:W-:Y:S01]  /*6350*/  FMNMX R144, R17, R144, !PT ;  /* 0x0000009011907209 */ /* 0x000fe20007800000 */
[----:B------:R-:W-:Y:S02]  /*6360*/  FMUL R136, R136, 1.4426950216293334961 ;  /* 0x3fb8aa3b88887820 */ /* 0x000fe40000400000 */
[----:B------:R-:W-:Y:S02]  /*6370*/  FMUL R17, R98, c[0x0][0x188] ;  /* 0x0000620062117a20 */ /* 0x000fe40000400000 */
[----:B------:R4:W-:Y:S03]  /*6380*/  MUFU.EX2 R169, R136 ;  /* 0x0000008800a97308 */ /* 0x0009e60000000800 */
[----:B------:R-:W-:Y:S01]  /*6390*/  FMNMX R17, R17, R144, !PT ;  /* 0x0000009011117209 */ /* 0x000fe20007800000 */
[----:B----4-:R-:W-:Y:S01]  /*63a0*/  FMUL R136, R99, c[0x0][0x188] ;  /* 0x0000620063887a20 */ /* 0x010fe20000400000 */
[----:B0-----:R-:W-:Y:S01]  /*63b0*/  FMNMX R16, R16, R19, !PT ;  /* 0x0000001310107209 */ /* 0x001fe20007800000 */
[----:B------:R-:W-:-:S03]  /*63c0*/  FADD R15, -R6, R15 ;  /* 0x0000000f060f7221 */ /* 0x000fc60000000100 */
[----:B------:R-:W-:Y:S02]  /*63d0*/  FMNMX R17, R136, R17, !PT ;  /* 0x0000001188117209 */ /* 0x000fe40007800000 */
[----:B-1----:R-:W-:-:S03]  /*63e0*/  FMNMX R7, R7, R18, !PT ;  /* 0x0000001207077209 */ /* 0x002fc60007800000 */
[----:B------:R-:W0:Y:S01]  /*63f0*/  SHFL.BFLY PT, R18, R17, 0x2, 0x1f ;  /* 0x0c401f0011127f89 */ /* 0x000e2200000e0000 */
[----:B------:R-:W-:-:S03]  /*6400*/  FMUL R236, R15, 1.4426950216293334961 ;  /* 0x3fb8aa3b0fec7820 */ /* 0x000fc60000400000 */
[----:B------:R-:W1:Y:S01]  /*6410*/  SHFL.BFLY PT, R15, R16, 0x1, 0x1f ;  /* 0x0c201f00100f7f89 */ /* 0x000e6200000e0000 */
[----:B------:R-:W-:-:S03]  /*6420*/  LOP3.LUT R171, R5, 0x20, RZ, 0x3c, !PT ;  /* 0x0000002005ab7812 */ /* 0x000fc600078e3cff */
[----:B------:R-:W-:Y:S04]  /*6430*/  STS.U16 [R5+0x8000], R200 ;  /* 0x008000c805007388 */ /* 0x000fe80000000400 */
[----:B------:R-:W-:Y:S04]  /*6440*/  STS.U16 [R5+0x8200], R179 ;  /* 0x008200b305007388 */ /* 0x000fe80000000400 */
[----:B------:R-:W-:Y:S04]  /*6450*/  STS.U16 [R5+0x8400], R178 ;  /* 0x008400b205007388 */ /* 0x000fe80000000400 */
[----:B------:R-:W-:Y:S01]  /*6460*/  STS.U16 [R5+0x8600], R177 ;  /* 0x008600b105007388 */ /* 0x000fe20000000400 */
[----:B0-----:R-:W-:-:S03]  /*6470*/  FMNMX R18, R17, R18, !PT ;  /* 0x0000001211127209 */ /* 0x001fc60007800000 */
[----:B------:R-:W-:Y:S04]  /*6480*/  STS.U16 [R5+0x8800], R176 ;  /* 0x008800b005007388 */ /* 0x000fe80000000400 */
[----:B------:R-:W-:Y:S01]  /*6490*/  STS.U16 [R5+0x8a00], R175 ;  /* 0x008a00af05007388 */ /* 0x000fe20000000400 */
[----:B-1----:R-:W-:-:S03]  /*64a0*/  FMNMX R228, R16, R15, !PT ;  /* 0x0000000f10e47209 */ /* 0x002fc60007800000 */
[----:B------:R-:W-:Y:S04]  /*64b0*/  STS.U16 [R5+0x8c00], R174 ;  /* 0x008c00ae05007388 */ /* 0x000fe80000000400 */
[----:B------:R-:W-:Y:S04]  /*64c0*/  STS.U16 [R5+0x8e00], R173 ;  /* 0x008e00ad05007388 */ /* 0x000fe80000000400 */
[----:B------:R-:W-:Y:S04]  /*64d0*/  STS.U16 [R5+0x9000], R172 ;  /* 0x009000ac05007388 */ /* 0x000fe80000000400 */
[----:B------:R-:W-:Y:S04]  /*64e0*/  STS.U16 [R5+0x9e00], R164 ;  /* 0x009e00a405007388 */ /* 0x000fe80000000400 */
[----:B------:R-:W-:Y:S04]  /*64f0*/  STS.U16 [R171+0x8100], R162 ;  /* 0x008100a2ab007388 */ /* 0x000fe80000000400 */
[----:B------:R-:W-:Y:S04]  /*6500*/  STS.U16 [R171+0x8300], R161 ;  /* 0x008300a1ab007388 */ /* 0x000fe80000000400 */
[----:B------:R-:W0:Y:S04]  /*6510*/  SHFL.BFLY PT, R15, R18, 0x1, 0x1f ;  /* 0x0c201f00120f7f89 */ /* 0x000e2800000e0000 */
[----:B-----5:R-:W-:Y:S04]  /*6520*/  STS.U16 [R171+0x8500], R160 ;  /* 0x008500a0ab007388 */ /* 0x020fe80000000400 */
        /* <DEDUP_REMOVED lines=11> */
[----:B--2---:R-:W-:Y:S04]  /*65e0*/  STS.U16 [R171+0x9d00], R156 ;  /* 0x009d009cab007388 */ /* 0x004fe80000000400 */
[----:B---3--:R-:W-:Y:S04]  /*65f0*/  STS.U16 [R171+0x9f00], R157 ;  /* 0x009f009dab007388 */ /* 0x008fe80000000400 */
[----:B------:R-:W-:Y:S01]  /*6600*/  BAR.SYNC.DEFER_BLOCKING 0x0 ;  /* 0x0000000000007b1d */ /* 0x000fe20000010000 */
[----:B0-----:R-:W-:-:S02]  /*6610*/  FMNMX R15, R18, R15, !PT ;  /* 0x0000000f120f7209 */ /* 0x001fc40007800000 */
[----:B------:R-:W-:Y:S02]  /*6620*/  FMNMX R7, R7, R14, !PT ;  /* 0x0000000e07077209 */ /* 0x000fe40007800000 */
[----:B------:R-:W-:Y:S02]  /*6630*/  FMNMX R228, R228, R13, !PT ;  /* 0x0000000de4e47209 */ /* 0x000fe40007800000 */
[----:B------:R-:W-:Y:S01]  /*6640*/  FMNMX R229, R15, R12, !PT ;  /* 0x0000000c0fe57209 */ /* 0x000fe20007800000 */
[----:B------:R-:W-:Y:S02]  /*6650*/  FADD R14, -R7, R14 ;  /* 0x0000000e070e7221 */ /* 0x000fe40000000100 */
[----:B------:R-:W-:Y:S02]  /*6660*/  FADD R13, -R228, R13 ;  /* 0x0000000de40d7221 */ /* 0x000fe40000000100 */
[----:B------:R-:W-:Y:S02]  /*6670*/  FADD R12, -R229, R12 ;  /* 0x0000000ce50c7221 */ /* 0x000fe40000000100 */
[----:B------:R-:W-:-:S02]  /*6680*/  FFMA R137, R137, c[0x0][0x188], -R6 ;  /* 0x0000620089897a23 */ /* 0x000fc40000000806 */
[--C-:B------:R-:W-:Y:S02]  /*6690*/  FFMA R138, R138, c[0x0][0x188], -R7.reuse ;  /* 0x000062008a8a7a23 */ /* 0x100fe40000000807 */
[----:B------:R-:W-:Y:S02]  /*66a0*/  FFMA R139, R139, c[0x0][0x188], -R7 ;  /* 0x000062008b8b7a23 */ /* 0x000fe40000000807 */
[----:B------:R-:W-:Y:S02]  /*66b0*/  FMUL R14, R14, 1.4426950216293334961 ;  /* 0x3fb8aa3b0e0e7820 */ /* 0x000fe40000400000 */
[----:B------:R-:W-:Y:S02]  /*66c0*/  FMUL R13, R13, 1.4426950216293334961 ;  /* 0x3fb8aa3b0d0d7820 */ /* 0x000fe40000400000 */
[----:B------:R-:W-:Y:S01]  /*66d0*/  FMUL R12, R12, 1.4426950216293334961 ;  /* 0x3fb8aa3b0c0c7820 */ /* 0x000fe20000400000 */
[----:B------:R-:W0:Y:S01]  /*66e0*/  LDSM.16.M88.4 R16, [R4+0x8000] ;  /* 0x008000000410783b */ /* 0x000e220000000200 */
[----:B------:R-:W-:-:S02]  /*66f0*/  FMUL R137, R137, 1.4426950216293334961 ;  /* 0x3fb8aa3b89897820 */ /* 0x000fc40000400000 */
[----:B------:R-:W-:Y:S02]  /*6700*/  FMUL R138, R138, 1.4426950216293334961 ;  /* 0x3fb8aa3b8a8a7820 */ /* 0x000fe40000400000 */
[--C-:B------:R-:W-:Y:S02]  /*6710*/  FFMA R140, R140, c[0x0][0x188], -R6.reuse ;  /* 0x000062008c8c7a23 */ /* 0x100fe40000000806 */
[----:B------:R-:W-:Y:S01]  /*6720*/  FFMA R141, R141, c[0x0][0x188], -R6 ;  /* 0x000062008d8d7a23 */ /* 0x000fe20000000806 */
[----:B------:R-:W1:Y:S01]  /*6730*/  MUFU.EX2 R236, R236 ;  /* 0x000000ec00ec7308 */ /* 0x000e620000000800 */
[----:B------:R-:W-:Y:S01]  /*6740*/  FMUL R139, R139, 1.4426950216293334961 ;  /* 0x3fb8aa3b8b8b7820 */ /* 0x000fe20000400000 */
[----:B------:R-:W-:Y:S01]  /*6750*/  LDSM.16.M88.4 R144, [R4+0x8c00] ;  /* 0x008c00000490783b */ /* 0x000fe20000000200 */
[--C-:B------:R-:W-:Y:S02]  /*6760*/  FFMA R132, R132, c[0x0][0x188], -R228.reuse ;  /* 0x0000620084847a23 */ /* 0x100fe400000008e4 */
[----:B------:R-:W-:Y:S01]  /*6770*/  FFMA R133, R133, c[0x0][0x188], -R228 ;  /* 0x0000620085857a23 */ /* 0x000fe200000008e4 */
[----:B------:R-:W-:Y:S01]  /*6780*/  LDSM.16.M88.4 R148, [R4+0x8e00] ;  /* 0x008e00000494783b */ /* 0x000fe20000000200 */
[----:B------:R-:W-:Y:S01]  /*6790*/  FFMA R134, R134, c[0x0][0x188], -R229 ;  /* 0x0000620086867a23 */ /* 0x000fe200000008e5 */
[----:B------:R-:W-:Y:S01]  /*67a0*/  MUFU.EX2 R235, R14 ;  /* 0x0000000e00eb7308 */ /* 0x000fe20000000800 */
[----:B------:R-:W-:Y:S01]  /*67b0*/  FMUL R132, R132, 1.4426950216293334961 ;  /* 0x3fb8aa3b84847820 */ /* 0x000fe20000400000 */
[----:B------:R-:W-:Y:S01]  /*67c0*/  LDSM.16.M88.4 R152, [R4+0x9000] ;  /* 0x009000000498783b */ /* 0x000fe20000000200 */
[----:B------:R-:W-:-:S02]  /*67d0*/  FMUL R133, R133, 1.4426950216293334961 ;  /* 0x3fb8aa3b85857820 */ /* 0x000fc40000400000 */
[----:B------:R-:W-:Y:S01]  /*67e0*/  FMUL R134, R134, 1.4426950216293334961 ;  /* 0x3fb8aa3b86867820 */ /* 0x000fe20000400000 */
[----:B------:R-:W-:Y:S02]  /*67f0*/  LDSM.16.M88.4 R156, [R4+0x9200] ;  /* 0x00920000049c783b */ /* 0x000fe40000000200 */
[----:B------:R-:W-:Y:S01]  /*6800*/  MUFU.EX2 R234, R13 ;  /* 0x0000000d00ea7308 */ /* 0x000fe20000000800 */
[----:B------:R-:W-:Y:S01]  /*6810*/  FFMA R242, R135, c[0x0][0x188], -R229 ;  /* 0x0000620087f27a23 */ /* 0x000fe200000008e5 */
[----:B------:R-:W-:Y:S01]  /*6820*/  LDSM.16.M88.4 R160, [R4+0x9400] ;  /* 0x0094000004a0783b */ /* 0x000fe20000000200 */
[--C-:B------:R-:W-:Y:S02]  /*6830*/  FFMA R142, R142, c[0x0][0x188], -R7.reuse ;  /* 0x000062008e8e7a23 */ /* 0x100fe40000000807 */
[----:B------:R-:W-:Y:S01]  /*6840*/  FFMA R121, R121, c[0x0][0x188], -R6 ;  /* 0x0000620079797a23 */ /* 0x000fe20000000806 */
[----:B------:R-:W-:Y:S02]  /*6850*/  LDSM.16.M88.4 R164, [R4+0x9600] ;  /* 0x0096000004a4783b */ /* 0x000fe40000000200 */
[----:B------:R2:W-:Y:S01]  /*6860*/  MUFU.EX2 R231, R12 ;  /* 0x0000000c00e77308 */ /* 0x0005e20000000800 */
[----:B------:R-:W-:Y:S01]  /*6870*/  FFMA R143, R143, c[0x0][0x188], -R7 ;  /* 0x000062008f8f7a23 */ /* 0x000fe20000000807 */
[----:B------:R-:W-:Y:S01]  /*6880*/  LDSM.16.M88.4 R172, [R4+0x9a00] ;  /* 0x009a000004ac783b */ /* 0x000fe20000000200 */
[----:B------:R-:W-:-:S02]  /*6890*/  FFMA R44, R44, c[0x0][0x188], -R228 ;  /* 0x000062002c2c7a23 */ /* 0x000fc400000008e4 */
[----:B------:R-:W-:Y:S01]  /*68a0*/  FFMA R45, R45, c[0x0][0x188], -R228 ;  /* 0x000062002d2d7a23 */ /* 0x000fe200000008e4 */
[----:B------:R-:W-:Y:S02]  /*68b0*/  LDSM.16.M88.4 R204, [R4+0x9c00] ;  /* 0x009c000004cc783b */ /* 0x000fe40000000200 */
[----:B------:R-:W3:Y:S02]  /*68c0*/  MUFU.EX2 R250, R137 ;  /* 0x0000008900fa7308 */ /* 0x000ee40000000800 */
[----:B--2---:R-:W2:Y:S01]  /*68d0*/  LDSM.16.M88.4 R12, [R4+0x8200] ;  /* 0x00820000040c783b */ /* 0x004ea20000000200 */
[--C-:B------:R-:W-:Y:S02]  /*68e0*/  FFMA R46, R46, c[0x0][0x188], -R229.reuse ;  /* 0x000062002e2e7a23 */ /* 0x100fe400000008e5 */
[----:B------:R-:W-:Y:S01]  /*68f0*/  FFMA R47, R47, c[0x0][0x188], -R229 ;  /* 0x000062002f2f7a23 */ /* 0x000fe200000008e5 */
[----:B------:R-:W-:Y:S02]  /*6900*/  LDSM.16.M88.4 R176, [R4+0x9e00] ;  /* 0x009e000004b0783b */ /* 0x000fe40000000200 */
[----:B------:R-:W-:Y:S01]  /*6910*/  MUFU.EX2 R247, R138 ;  /* 0x0000008a00f77308 */ /* 0x000fe20000000800 */
[----:B------:R-:W-:-:S07]  /*6920*/  FMUL R242, R242, 1.4426950216293334961 ;  /* 0x3fb8aa3bf2f27820 */ /* 0x000fce0000400000 */
[----:B------:R4:W5:Y:S01]  /*6930*/  MUFU.EX2 R245, R139 ;  /* 0x0000008b00f57308 */ /* 0x0009620000000800 */
[----:B------:R-:W-:Y:S02]  /*6940*/  FMUL R140, R140, 1.4426950216293334961 ;  /* 0x3fb8aa3b8c8c7820 */ /* 0x000fe40000400000 */
[----:B------:R-:W-:Y:S01]  /*6950*/  FMUL R141, R141, 1.4426950216293334961 ;  /* 0x3fb8aa3b8d8d7820 */ /* 0x000fe20000400000 */
[----:B----4-:R-:W4:Y:S04]  /*6960*/  LDSM.16.M88.4 R136, [R4+0x8800] ;  /* 0x008800000488783b */ /* 0x010f280000000200 */
[----:B------:R-:W-:Y:S01]  /*6970*/  MUFU.EX2 R248, R132 ;  /* 0x0000008400f87308 */ /* 0x000fe20000000800 */
[----:B------:R-:W-:Y:S02]  /*6980*/  FMUL R142, R142, 1.4426950216293334961 ;  /* 0x3fb8aa3b8e8e7820 */ /* 0x000fe40000400000 */
[----:B------:R-:W-:-:S02]  /*6990*/  FMUL R143, R143, 1.4426950216293334961 ;  /* 0x3fb8aa3b8f8f7820 */ /* 0x000fc40000400000 */
[----:B------:R-:W-:Y:S02]  /*69a0*/  FMUL R44, R44, 1.4426950216293334961 ;  /* 0x3fb8aa3b2c2c7820 */ /* 0x000fe40000400000 */
[----:B------:R-:W-:Y:S01]  /*69b0*/  FMUL R45, R45, 1.4426950216293334961 ;  /* 0x3fb8aa3b2d2d7820 */ /* 0x000fe20000400000 */
[----:B------:R-:W-:Y:S01]  /*69c0*/  MUFU.EX2 R246, R133 ;  /* 0x0000008500f67308 */ /* 0x000fe20000000800 */
[----:B------:R-:W-:Y:S02]  /*69d0*/  FMUL R46, R46, 1.4426950216293334961 ;  /* 0x3fb8aa3b2e2e7820 */ /* 0x000fe40000400000 */
[----:B------:R-:W-:-:S05]  /*69e0*/  FMUL R47, R47, 1.4426950216293334961 ;  /* 0x3fb8aa3b2f2f7820 */ /* 0x000fca0000400000 */
[----:B------:R0:W-:Y:S02]  /*69f0*/  MUFU.EX2 R244, R134 ;  /* 0x0000008600f47308 */ /* 0x0001e40000000800 */
[----:B0-----:R-:W0:Y:S06]  /*6a00*/  LDSM.16.M88.4 R132, [R4+0x8400] ;  /* 0x008400000484783b */ /* 0x001e2c0000000200 */
[----:B------:R-:W-:Y:S08]  /*6a10*/  MUFU.EX2 R252, R140 ;  /* 0x0000008c00fc7308 */ /* 0x000ff00000000800 */
[----:B------:R-:W0:Y:S08]  /*6a20*/  MUFU.EX2 R170, R141 ;  /* 0x0000008d00aa7308 */ /* 0x000e300000000800 */
[----:B------:R-:W-:Y:S08]  /*6a30*/  MUFU.EX2 R249, R142 ;  /* 0x0000008e00f97308 */ /* 0x000ff00000000800 */
[----:B------:R-:W0:Y:S08]  /*6a40*/  MUFU.EX2 R251, R143 ;  /* 0x0000008f00fb7308 */ /* 0x000e300000000800 */
[----:B------:R1:W-:Y:S08]  /*6a50*/  MUFU.EX2 R243, R44 ;  /* 0x0000002c00f37308 */ /* 0x0003f00000000800 */
[----:B------:R0:W0:Y:S08]  /*6a60*/  MUFU.EX2 R241, R45 ;  /* 0x0000002d00f17308 */ /* 0x0000300000000800 */
[----:B------:R0:W-:Y:S08]  /*6a70*/  MUFU.EX2 R240, R46 ;  /* 0x0000002e00f07308 */ /* 0x0001f00000000800 */
[----:B------:R0:W2:Y:S08]  /*6a80*/  MUFU.EX2 R239, R47 ;  /* 0x0000002f00ef7308 */ /* 0x0000b00000000800 */
[----:B------:R-:W4:Y:S01]  /*6a90*/  MUFU.EX2 R242, R242 ;  /* 0x000000f200f27308 */ /* 0x000f220000000800 */
[----:B-1----:R-:W-:Y:S01]  /*6aa0*/  FMUL R44, R236, R196 ;  /* 0x000000c4ec2c7220 */ /* 0x002fe20000400000 */
[----:B---3--:R-:W-:Y:S01]  /*6ab0*/  F2FP.BF16.PACK_AB R200, R250, R169 ;  /* 0x000000a9fac8723e */ /* 0x008fe200000010ff */
[----:B0-----:R-:W-:Y:S01]  /*6ac0*/  FMUL R45, R236, R197 ;  /* 0x000000c5ec2d7220 */ /* 0x001fe20000400000 */
[----:B-----5:R-:W-:Y:S01]  /*6ad0*/  F2FP.BF16.PACK_AB R201, R245, R247 ;  /* 0x000000f7f5c9723e */ /* 0x020fe200000010ff */
[C---:B------:R-:W-:Y:S01]  /*6ae0*/  FMUL R46, R235.reuse, R198 ;  /* 0x000000c6eb2e7220 */ /* 0x040fe20000400000 */
[----:B------:R-:W-:Y:S01]  /*6af0*/  F2FP.BF16.PACK_AB R202, R170, R252 ;  /* 0x000000fcaaca723e */ /* 0x000fe200000010ff */
[----:B------:R-:W-:Y:S01]  /*6b00*/  FMUL R47, R235, R199 ;  /* 0x000000c7eb2f7220 */ /* 0x000fe20000400000 */
[----:B------:R-:W-:Y:S01]  /*6b10*/  F2FP.BF16.PACK_AB R203, R251, R249 ;  /* 0x000000f9fbcb723e */ /* 0x000fe200000010ff */
[C---:B------:R-:W-:Y:S01]  /*6b20*/  FMUL R224, R234.reuse, R216 ;  /* 0x000000d8eae07220 */ /* 0x040fe20000400000 */
[----:B------:R-:W-:Y:S01]  /*6b30*/  F2FP.BF16.PACK_AB R196, R241, R243 ;  /* 0x000000f3f1c4723e */ /* 0x000fe200000010ff */
[----:B------:R-:W-:Y:S01]  /*6b40*/  FMUL R225, R234, R217 ;  /* 0x000000d9eae17220 */ /* 0x000fe20000400000 */
[----:B--2---:R-:W-:Y:S01]  /*6b50*/  F2FP.BF16.PACK_AB R197, R239, R240 ;  /* 0x000000f0efc5723e */ /* 0x004fe200000010ff */
[C---:B------:R-:W-:Y:S01]  /*6b60*/  FMUL R226, R231.reuse, R218 ;  /* 0x000000dae7e27220 */ /* 0x040fe20000400000 */
[----:B------:R-:W-:Y:S01]  /*6b70*/  F2FP.BF16.PACK_AB R198, R246, R248 ;  /* 0x000000f8f6c6723e */ /* 0x000fe200000010ff */
[----:B------:R-:W-:Y:S01]  /*6b80*/  FMUL R227, R231, R219 ;  /* 0x000000dbe7e37220 */ /* 0x000fe20000400000 */
[----:B----4-:R-:W-:Y:S01]  /*6b90*/  F2FP.BF16.PACK_AB R199, R242, R244 ;  /* 0x000000f4f2c7723e */ /* 0x010fe200000010ff */
[----:B------:R-:W-:-:S02]  /*6ba0*/  FMUL R184, R236, R184 ;  /* 0x000000b8ecb87220 */ /* 0x000fc40000400000 */
[----:B------:R-:W-:Y:S02]  /*6bb0*/  FMUL R185, R236, R185 ;  /* 0x000000b9ecb97220 */ /* 0x000fe40000400000 */
[C---:B------:R-:W-:Y:S02]  /*6bc0*/  FMUL R186, R235.reuse, R186 ;  /* 0x000000baebba7220 */ /* 0x040fe40000400000 */
[----:B------:R-:W-:Y:S02]  /*6bd0*/  FMUL R187, R235, R187 ;  /* 0x000000bbebbb7220 */ /* 0x000fe40000400000 */
[C---:B------:R-:W-:Y:S02]  /*6be0*/  FMUL R212, R234.reuse, R212 ;  /* 0x000000d4ead47220 */ /* 0x040fe40000400000 */
[----:B------:R-:W-:Y:S02]  /*6bf0*/  FMUL R213, R234, R213 ;  /* 0x000000d5ead57220 */ /* 0x000fe40000400000 */
[----:B------:R-:W-:-:S02]  /*6c00*/  FMUL R214, R231, R214 ;  /* 0x000000d6e7d67220 */ /* 0x000fc40000400000 */
[----:B------:R-:W-:Y:S01]  /*6c10*/  FMUL R215, R231, R215 ;  /* 0x000000d7e7d77220 */ /* 0x000fe20000400000 */
[-C--:B------:R-:W-:Y:S01]  /*6c20*/  HMMA.16816.F32.BF16 R216, R200, R16.reuse, R44 ;  /* 0x00000010c8d8723c */ /* 0x080fe2000004182c */
[C---:B------:R-:W-:Y:S01]  /*6c30*/  FMUL R60, R236.reuse, R60 ;  /* 0x0000003cec3c7220 */ /* 0x040fe20000400000 */
[----:B------:R-:W0:Y:S01]  /*6c40*/  LDSM.16.M88.4 R44, [R4+0x8600] ;  /* 0x00860000042c783b */ /* 0x000e220000000200 */
[----:B------:R-:W-:Y:S02]  /*6c50*/  FMUL R61, R236, R61 ;  /* 0x0000003dec3d7220 */ /* 0x000fe40000400000 */
[C---:B------:R-:W-:Y:S01]  /*6c60*/  FMUL R62, R235.reuse, R62 ;  /* 0x0000003eeb3e7220 */ /* 0x040fe20000400000 */
[----:B------:R-:W1:Y:S01]  /*6c70*/  LDSM.16.M88.4 R140, [R4+0x8a00] ;  /* 0x008a0000048c783b */ /* 0x000e620000000200 */
[----:B------:R-:W-:Y:S01]  /*6c80*/  FMUL R63, R235, R63 ;  /* 0x0000003feb3f7220 */ /* 0x000fe20000400000 */
[----:B------:R-:W-:Y:S01]  /*6c90*/  HMMA.16816.F32.BF16 R224, R196, R16, R224 ;  /* 0x00000010c4e0723c */ /* 0x000fe200000418e0 */
[----:B------:R-:W-:-:S02]  /*6ca0*/  FMUL R64, R234, R64 ;  /* 0x00000040ea407220 */ /* 0x000fc40000400000 */
[----:B------:R-:W-:Y:S02]  /*6cb0*/  FMUL R65, R234, R65 ;  /* 0x00000041ea417220 */ /* 0x000fe40000400000 */
[C---:B------:R-:W-:Y:S02]  /*6cc0*/  FMUL R66, R231.reuse, R66 ;  /* 0x00000042e7427220 */ /* 0x040fe40000400000 */
[----:B------:R-:W-:Y:S01]  /*6cd0*/  FMUL R67, R231, R67 ;  /* 0x00000043e7437220 */ /* 0x000fe20000400000 */
[----:B------:R-:W-:Y:S01]  /*6ce0*/  MOV R17, R169 ;  /* 0x000000a900117202 */ /* 0x000fe20000000f00 */
[----:B------:R-:W-:Y:S01]  /*6cf0*/  HMMA.16816.F32.BF16 R184, R200, R12, R184 ;  /* 0x0000000cc8b8723c */ /* 0x000fe200000418b8 */
[C---:B------:R-:W-:Y:S02]  /*6d00*/  FMUL R180, R236.reuse, R180 ;  /* 0x000000b4ecb47220 */ /* 0x040fe40000400000 */
[----:B------:R-:W-:Y:S02]  /*6d10*/  FMUL R181, R236, R181 ;  /* 0x000000b5ecb57220 */ /* 0x000fe40000400000 */
[----:B------:R-:W-:-:S02]  /*6d20*/  FMUL R182, R235, R182 ;  /* 0x000000b6ebb67220 */ /* 0x000fc40000400000 */
[----:B------:R-:W-:Y:S01]  /*6d30*/  FMUL R183, R235, R183 ;  /* 0x000000b7ebb77220 */ /* 0x000fe20000400000 */
[----:B------:R-:W-:Y:S01]  /*6d40*/  HMMA.16816.F32.BF16 R212, R196, R12, R212 ;  /* 0x0000000cc4d4723c */ /* 0x000fe200000418d4 */
[C---:B------:R-:W-:Y:S02]  /*6d50*/  FMUL R220, R234.reuse, R8 ;  /* 0x00000008eadc7220 */ /* 0x040fe40000400000 */
[----:B------:R-:W-:Y:S02]  /*6d60*/  FMUL R221, R234, R9 ;  /* 0x00000009eadd7220 */ /* 0x000fe40000400000 */
[C---:B------:R-:W-:Y:S02]  /*6d70*/  FMUL R222, R231.reuse, R10 ;  /* 0x0000000ae7de7220 */ /* 0x040fe40000400000 */
[----:B------:R-:W-:Y:S02]  /*6d80*/  FMUL R223, R231, R11 ;  /* 0x0000000be7df7220 */ /* 0x000fe40000400000 */
[----:B------:R-:W-:Y:S01]  /*6d90*/  FADD R13, R17, R250 ;  /* 0x000000fa110d7221 */ /* 0x000fe20000000000 */
[----:B------:R-:W-:Y:S01]  /*6da0*/  HMMA.16816.F32.BF16 R60, R200, R136, R60 ;  /* 0x00000088c83c723c */ /* 0x000fe2000004183c */
[----:B------:R-:W-:-:S02]  /*6db0*/  FFMA R52, R52, c[0x0][0x188], -R6 ;  /* 0x0000620034347a23 */ /* 0x000fc40000000806 */
[----:B------:R-:W-:Y:S02]  /*6dc0*/  FFMA R53, R53, c[0x0][0x188], -R6 ;  /* 0x0000620035357a23 */ /* 0x000fe40000000806 */
[----:B------:R-:W-:-:S03]  /*6dd0*/  FMUL R121, R121, 1.4426950216293334961 ;  /* 0x3fb8aa3b79797820 */ /* 0x000fc60000400000 */
[----:B------:R-:W-:Y:S01]  /*6de0*/  HMMA.16816.F32.BF16 R64, R196, R136, R64 ;  /* 0x00000088c440723c */ /* 0x000fe20000041840 */
[----:B------:R-:W-:Y:S02]  /*6df0*/  FADD R13, R252, R13 ;  /* 0x0000000dfc0d7221 */ /* 0x000fe40000000000 */
[----:B------:R-:W-:Y:S02]  /*6e00*/  FMUL R52, R52, 1.4426950216293334961 ;  /* 0x3fb8aa3b34347820 */ /* 0x000fe40000400000 */
[--C-:B------:R-:W-:Y:S02]  /*6e10*/  FFMA R123, R123, c[0x0][0x188], -R7.reuse ;  /* 0x000062007b7b7a23 */ /* 0x100fe40000000807 */
[----:B------:R-:W-:Y:S01]  /*6e20*/  MOV R137, R170 ;  /* 0x000000aa00897202 */ /* 0x000fe20000000f00 */
[----:B------:R-:W-:Y:S01]  /*6e30*/  FMUL R53, R53, 1.4426950216293334961 ;  /* 0x3fb8aa3b35357820 */ /* 0x000fe20000400000 */
[----:B------:R-:W-:Y:S01]  /*6e40*/  HMMA.16816.F32.BF16 R180, R200, R132, R180 ;  /* 0x00000084c8b4723c */ /* 0x000fe200000418b4 */
[----:B------:R-:W-:Y:S01]  /*6e50*/  FFMA R122, R122, c[0x0][0x188], -R7 ;  /* 0x000062007a7a7a23 */ /* 0x000fe20000000807 */
[----:B------:R-:W2:Y:S01]  /*6e60*/  LDSM.16.M88.4 R168, [R4+0x9800] ;  /* 0x0098000004a8783b */ /* 0x000ea20000000200 */
[----:B------:R-:W-:-:S03]  /*6e70*/  FADD R13, R137, R13 ;  /* 0x0000000d890d7221 */ /* 0x000fc60000000000 */
[----:B------:R-:W3:Y:S02]  /*6e80*/  LDL.LU R137, [R1+0xc] ;  /* 0x00000c0001897983 */ /* 0x000ee40000300800 */
[----:B------:R-:W-:Y:S01]  /*6e90*/  HMMA.16816.F32.BF16 R220, R196, R132, R220 ;  /* 0x00000084c4dc723c */ /* 0x000fe200000418dc */
[----:B------:R-:W-:Y:S01]  /*6ea0*/  MUFU.EX2 R132, R121 ;  /* 0x0000007900847308 */ /* 0x000fe20000000800 */
[----:B------:R-:W4:Y:S05]  /*6eb0*/  LDL.LU R136, [R1+0x8] ;  /* 0x0000080001887983 */ /* 0x000f2a0000300800 */
[----:B------:R-:W-:Y:S02]  /*6ec0*/  FFMA R133, R120, c[0x0][0x188], -R6 ;  /* 0x0000620078857a23 */ /* 0x000fe40000000806 */
[----:B------:R5:W-:Y:S08]  /*6ed0*/  MUFU.EX2 R121, R52 ;  /* 0x0000003400797308 */ /* 0x000bf00000000800 */
[----:B------:R0:W-:Y:S01]  /*6ee0*/  MUFU.EX2 R120, R53 ;  /* 0x0000003500787308 */ /* 0x0001e20000000800 */
[----:B-----5:R-:W-:-:S02]  /*6ef0*/  FMUL R52, R123, 1.4426950216293334961 ;  /* 0x3fb8aa3b7b347820 */ /* 0x020fc40000400000 */
[----:B------:R-:W5:Y:S01]  /*6f00*/  LDL.LU R123, [R1+0x4] ;  /* 0x00000400017b7983 */ /* 0x000f620000300800 */
[----:B0-----:R-:W-:-:S03]  /*6f10*/  FMUL R53, R122, 1.4426950216293334961 ;  /* 0x3fb8aa3b7a357820 */ /* 0x001fc60000400000 */
[----:B------:R-:W3:Y:S01]  /*6f20*/  LDL.LU R122, [R1] ;  /* 0x00000000017a7983 */ /* 0x000ee20000300800 */
[C---:B------:R-:W-:Y:S02]  /*6f30*/  FMUL R48, R236.reuse, R48 ;  /* 0x00000030ec307220 */ /* 0x040fe40000400000 */
[----:B------:R-:W-:Y:S02]  /*6f40*/  FMUL R49, R236, R49 ;  /* 0x00000031ec317220 */ /* 0x000fe40000400000 */
[C---:B------:R-:W-:Y:S02]  /*6f50*/  FMUL R50, R235.reuse, R50 ;  /* 0x00000032eb327220 */ /* 0x040fe40000400000 */
[----:B------:R-:W-:Y:S02]  /*6f60*/  FMUL R51, R235, R51 ;  /* 0x00000033eb337220 */ /* 0x000fe40000400000 */
[C---:B------:R-:W-:Y:S02]  /*6f70*/  FMUL R56, R234.reuse, R56 ;  /* 0x00000038ea387220 */ /* 0x040fe40000400000 */
[----:B------:R-:W-:-:S02]  /*6f80*/  FMUL R57, R234, R57 ;  /* 0x00000039ea397220 */ /* 0x000fc40000400000 */
[C---:B------:R-:W-:Y:S02]  /*6f90*/  FMUL R58, R231.reuse, R58 ;  /* 0x0000003ae73a7220 */ /* 0x040fe40000400000 */
[----:B------:R-:W-:Y:S02]  /*6fa0*/  FMUL R59, R231, R59 ;  /* 0x0000003be73b7220 */ /* 0x000fe40000400000 */
[--C-:B------:R-:W-:Y:S02]  /*6fb0*/  FFMA R54, R54, c[0x0][0x188], -R7.reuse ;  /* 0x0000620036367a23 */ /* 0x100fe40000000807 */
[----:B------:R-:W-:Y:S01]  /*6fc0*/  FFMA R55, R55, c[0x0][0x188], -R7 ;  /* 0x0000620037377a23 */ /* 0x000fe20000000807 */
[----:B------:R-:W-:Y:S01]  /*6fd0*/  HMMA.16816.F32.BF16 R48, R200, R44, R48 ;  /* 0x0000002cc830723c */ /* 0x000fe20000041830 */
[C---:B------:R-:W-:Y:S02]  /*6fe0*/  FMUL R68, R236.reuse, R68 ;  /* 0x00000044ec447220 */ /* 0x040fe40000400000 */
[----:B------:R-:W-:-:S02]  /*6ff0*/  FMUL R69, R236, R69 ;  /* 0x00000045ec457220 */ /* 0x000fc40000400000 */
[C---:B------:R-:W-:Y:S02]  /*7000*/  FMUL R70, R235.reuse, R70 ;  /* 0x00000046eb467220 */ /* 0x040fe40000400000 */
[C---:B------:R-:W-:Y:S01]  /*7010*/  FMUL R71, R235.reuse, R71 ;  /* 0x00000047eb477220 */ /* 0x040fe20000400000 */
[----:B------:R-:W-:Y:S01]  /*7020*/  HMMA.16816.F32.BF16 R56, R196, R44, R56 ;  /* 0x0000002cc438723c */ /* 0x000fe20000041838 */
[C---:B------:R-:W-:Y:S02]  /*7030*/  FMUL R76, R236.reuse, R76 ;  /* 0x0000004cec4c7220 */ /* 0x040fe40000400000 */
[----:B------:R-:W-:Y:S02]  /*7040*/  FMUL R77, R236, R77 ;  /* 0x0000004dec4d7220 */ /* 0x000fe40000400000 */
[C---:B------:R-:W-:Y:S02]  /*7050*/  FMUL R78, R235.reuse, R78 ;  /* 0x0000004eeb4e7220 */ /* 0x040fe40000400000 */
[----:B------:R-:W-:-:S02]  /*7060*/  FMUL R79, R235, R79 ;  /* 0x0000004feb4f7220 */ /* 0x000fc40000400000 */
[C---:B------:R-:W-:Y:S02]  /*7070*/  FMUL R84, R236.reuse, R84 ;  /* 0x00000054ec547220 */ /* 0x040fe40000400000 */
[C---:B------:R-:W-:Y:S02]  /*7080*/  FMUL R85, R236.reuse, R85 ;  /* 0x00000055ec557220 */ /* 0x040fe40000400000 */
        /* <DEDUP_REMOVED lines=34> */
[----:B------:R-:W-:Y:S02]  /*72b0*/  FMUL R133, R133, 1.4426950216293334961 ;  /* 0x3fb8aa3b85857820 */ /* 0x000fe40000400000 */
[----:B------:R-:W-:Y:S02]  /*72c0*/  FMUL R45, R54, 1.4426950216293334961 ;  /* 0x3fb8aa3b362d7820 */ /* 0x000fe40000400000 */
[----:B------:R-:W-:Y:S01]  /*72d0*/  FMUL R44, R55, 1.4426950216293334961 ;  /* 0x3fb8aa3b372c7820 */ /* 0x000fe20000400000 */
[C---:B-1----:R-:W-:Y:S01]  /*72e0*/  HMMA.16816.F32.BF16 R68, R200.reuse, R140, R68 ;  /* 0x0000008cc844723c */ /* 0x042fe20000041844 */
[----:B------:R-:W0:Y:S07]  /*72f0*/  MUFU.EX2 R133, R133 ;  /* 0x0000008500857308 */ /* 0x000e2e0000000800 */
[C---:B------:R-:W-:Y:S01]  /*7300*/  HMMA.16816.F32.BF16 R76, R200.reuse, R144, R76 ;  /* 0x00000090c84c723c */ /* 0x040fe2000004184c */
[----:B------:R-:W-:Y:S07]  /*7310*/  MUFU.EX2 R53, R53 ;  /* 0x0000003500357308 */ /* 0x000fee0000000800 */
[C---:B------:R-:W-:Y:S01]  /*7320*/  HMMA.16816.F32.BF16 R84, R200.reuse, R148, R84 ;  /* 0x00000094c854723c */ /* 0x040fe20000041854 */
[----:B------:R-:W1:Y:S07]  /*7330*/  MUFU.EX2 R52, R52 ;  /* 0x0000003400347308 */ /* 0x000e6e0000000800 */
[C---:B------:R-:W-:Y:S01]  /*7340*/  HMMA.16816.F32.BF16 R92, R200.reuse, R152, R92 ;  /* 0x00000098c85c723c */ /* 0x040fe2000004185c */
[----:B------:R-:W-:Y:S07]  /*7350*/  MUFU.EX2 R45, R45 ;  /* 0x0000002d002d7308 */ /* 0x000fee0000000800 */
[C---:B------:R-:W-:Y:S01]  /*7360*/  HMMA.16816.F32.BF16 R128, R200.reuse, R156, R128 ;  /* 0x0000009cc880723c */ /* 0x040fe20000041880 */
[----:B------:R-:W0:Y:S07]  /*7370*/  MUFU.EX2 R44, R44 ;  /* 0x0000002c002c7308 */ /* 0x000e2e0000000800 */
[C---:B------:R-:W-:Y:S08]  /*7380*/  HMMA.16816.F32.BF16 R20, R200.reuse, R160, R20 ;  /* 0x000000a0c814723c */ /* 0x040ff00000041814 */
[C---:B------:R-:W-:Y:S08]  /*7390*/  HMMA.16816.F32.BF16 R100, R200.reuse, R164, R100 ;  /* 0x000000a4c864723c */ /* 0x040ff00000041864 */
[C---:B--2---:R-:W-:Y:S08]  /*73a0*/  HMMA.16816.F32.BF16 R104, R200.reuse, R168, R104 ;  /* 0x000000a8c868723c */ /* 0x044ff00000041868 */
[C---:B------:R-:W-:Y:S08]  /*73b0*/  HMMA.16816.F32.BF16 R108, R200.reuse, R172, R108 ;  /* 0x000000acc86c723c */ /* 0x040ff0000004186c */
[C---:B------:R-:W-:Y:S08]  /*73c0*/  HMMA.16816.F32.BF16 R112, R200.reuse, R204, R112 ;  /* 0x000000ccc870723c */ /* 0x040ff00000041870 */
[----:B------:R-:W-:Y:S01]  /*73d0*/  HMMA.16816.F32.BF16 R116, R200, R176, R116 ;  /* 0x000000b0c874723c */ /* 0x000fe20000041874 */
[----:B------:R-:W-:Y:S01]  /*73e0*/  FADD R12, R247, R245 ;  /* 0x000000f5f70c7221 */ /* 0x000fe20000000000 */
[----:B0-----:R-:W-:Y:S01]  /*73f0*/  F2FP.BF16.PACK_AB R8, R132, R133 ;  /* 0x000000858408723e */ /* 0x001fe200000010ff */
[----:B------:R-:W-:Y:S01]  /*7400*/  FMUL R72, R234, R72 ;  /* 0x00000048ea487220 */ /* 0x000fe20000400000 */
[----:B-1----:R-:W-:Y:S01]  /*7410*/  F2FP.BF16.PACK_AB R9, R52, R53 ;  /* 0x000000353409723e */ /* 0x002fe200000010ff */
[----:B------:R-:W-:Y:S01]  /*7420*/  FMUL R73, R234, R73 ;  /* 0x00000049ea497220 */ /* 0x000fe20000400000 */
[----:B------:R-:W-:Y:S01]  /*7430*/  F2FP.BF16.PACK_AB R10, R120, R121 ;  /* 0x00000079780a723e */ /* 0x000fe200000010ff */
[C---:B------:R-:W-:Y:S01]  /*7440*/  FMUL R74, R231.reuse, R74 ;  /* 0x0000004ae74a7220 */ /* 0x040fe20000400000 */
[----:B------:R-:W-:Y:S01]  /*7450*/  F2FP.BF16.PACK_AB R11, R44, R45 ;  /* 0x0000002d2c0b723e */ /* 0x000fe200000010ff */
        /* <DEDUP_REMOVED lines=38> */
[----:B------:R-:W-:Y:S02]  /*76c0*/  FMUL R41, R234, R41 ;  /* 0x00000029ea297220 */ /* 0x000fe40000400000 */
[C---:B------:R-:W-:Y:S02]  /*76d0*/  FMUL R42, R231.reuse, R42 ;  /* 0x0000002ae72a7220 */ /* 0x040fe40000400000 */
[----:B------:R-:W-:Y:S02]  /*76e0*/  FMUL R43, R231, R43 ;  /* 0x0000002be72b7220 */ /* 0x000fe40000400000 */
[----:B------:R-:W-:Y:S02]  /*76f0*/  FADD R12, R249, R12 ;  /* 0x0000000cf90c7221 */ /* 0x000fe40000000000 */
[----:B------:R-:W-:-:S02]  /*7700*/  FFMA R124, R124, c[0x0][0x188], -R228 ;  /* 0x000062007c7c7a23 */ /* 0x000fc400000008e4 */
[----:B------:R-:W-:Y:S01]  /*7710*/  FADD R12, R251, R12 ;  /* 0x0000000cfb0c7221 */ /* 0x000fe20000000000 */
[----:B------:R-:W-:Y:S01]  /*7720*/  HMMA.16816.F32.BF16 R72, R196, R140, R72 ;  /* 0x0000008cc448723c */ /* 0x000fe20000041848 */
[----:B------:R-:W-:Y:S02]  /*7730*/  FFMA R126, R126, c[0x0][0x188], -R229 ;  /* 0x000062007e7e7a23 */ /* 0x000fe400000008e5 */
[--C-:B------:R-:W-:Y:S02]  /*7740*/  FFMA R125, R125, c[0x0][0x188], -R228.reuse ;  /* 0x000062007d7d7a23 */ /* 0x100fe400000008e4 */
[----:B------:R-:W-:-:S03]  /*7750*/  FFMA R97, R97, c[0x0][0x188], -R228 ;  /* 0x0000620061617a23 */ /* 0x000fc600000008e4 */
[----:B------:R-:W-:Y:S01]  /*7760*/  HMMA.16816.F32.BF16 R80, R196, R144, R80 ;  /* 0x00000090c450723c */ /* 0x000fe20000041850 */
[----:B------:R-:W-:Y:S02]  /*7770*/  FADD R12, R53, R12 ;  /* 0x0000000c350c7221 */ /* 0x000fe40000000000 */
[----:B------:R-:W-:Y:S02]  /*7780*/  FMUL R53, R126, 1.4426950216293334961 ;  /* 0x3fb8aa3b7e357820 */ /* 0x000fe40000400000 */
[----:B------:R-:W-:-:S03]  /*7790*/  FFMA R127, R127, c[0x0][0x188], -R229 ;  /* 0x000062007f7f7a23 */ /* 0x000fc600000008e5 */
[----:B------:R-:W-:Y:S01]  /*77a0*/  HMMA.16816.F32.BF16 R88, R196, R148, R88 ;  /* 0x00000094c458723c */ /* 0x000fe20000041858 */
[----:B------:R-:W-:-:S07]  /*77b0*/  FFMA R96, R96, c[0x0][0x188], -R228 ;  /* 0x0000620060607a23 */ /* 0x000fce00000008e4 */
[----:B------:R-:W-:Y:S01]  /*77c0*/  HMMA.16816.F32.BF16 R24, R196, R152, R24 ;  /* 0x00000098c418723c */ /* 0x000fe20000041818 */
[----:B------:R-:W-:-:S07]  /*77d0*/  FFMA R98, R98, c[0x0][0x188], -R229 ;  /* 0x0000620062627a23 */ /* 0x000fce00000008e5 */
[C---:B------:R-:W-:Y:S08]  /*77e0*/  HMMA.16816.F32.BF16 R28, R196.reuse, R156, R28 ;  /* 0x0000009cc41c723c */ /* 0x040ff0000004181c */
[C---:B------:R-:W-:Y:S08]  /*77f0*/  HMMA.16816.F32.BF16 R32, R196.reuse, R160, R32 ;  /* 0x000000a0c420723c */ /* 0x040ff00000041820 */
[C---:B------:R-:W-:Y:S08]  /*7800*/  HMMA.16816.F32.BF16 R36, R196.reuse, R164, R36 ;  /* 0x000000a4c424723c */ /* 0x040ff00000041824 */
[C---:B------:R-:W-:Y:S08]  /*7810*/  HMMA.16816.F32.BF16 R188, R196.reuse, R168, R188 ;  /* 0x000000a8c4bc723c */ /* 0x040ff000000418bc */
[C---:B------:R-:W-:Y:S08]  /*7820*/  HMMA.16816.F32.BF16 R192, R196.reuse, R172, R192 ;  /* 0x000000acc4c0723c */ /* 0x040ff000000418c0 */
[C---:B------:R-:W-:Y:S08]  /*7830*/  HMMA.16816.F32.BF16 R208, R196.reuse, R204, R208 ;  /* 0x000000ccc4d0723c */ /* 0x040ff000000418d0 */
[----:B------:R-:W-:Y:S08]  /*7840*/  HMMA.16816.F32.BF16 R40, R196, R176, R40 ;  /* 0x000000b0c428723c */ /* 0x000ff00000041828 */
[C---:B------:R-:W-:Y:S08]  /*7850*/  HMMA.16816.F32.BF16 R196, R8.reuse, R18, R216 ;  /* 0x0000001208c4723c */ /* 0x040ff000000418d8 */
        /* <DEDUP_REMOVED lines=14> */
[----:B------:R-:W-:Y:S07]  /*7940*/  HMMA.16816.F32.BF16 R116, R8, R178, R116 ;  /* 0x000000b20874723c */ /* 0x000fee0000041874 */
[----:B------:R-:W-:-:S02]  /*7950*/  FMUL R8, R124, 1.4426950216293334961 ;  /* 0x3fb8aa3b7c087820 */ /* 0x000fc40000400000 */
[----:B------:R-:W-:Y:S02]  /*7960*/  FMUL R10, R125, 1.4426950216293334961 ;  /* 0x3fb8aa3b7d0a7820 */ /* 0x000fe40000400000 */
[----:B------:R-:W-:Y:S02]  /*7970*/  FMUL R9, R97, 1.4426950216293334961 ;  /* 0x3fb8aa3b61097820 */ /* 0x000fe40000400000 */
[----:B------:R-:W-:Y:S01]  /*7980*/  FMUL R97, R127, 1.4426950216293334961 ;  /* 0x3fb8aa3b7f617820 */ /* 0x000fe20000400000 */
[----:B------:R-:W0:Y:S01]  /*7990*/  MUFU.EX2 R8, R8 ;  /* 0x0000000800087308 */ /* 0x000e220000000800 */
[----:B------:R-:W-:Y:S02]  /*79a0*/  FMUL R54, R96, 1.4426950216293334961 ;  /* 0x3fb8aa3b60367820 */ /* 0x000fe40000400000 */
[----:B------:R-:W-:Y:S02]  /*79b0*/  FMUL R55, R98, 1.4426950216293334961 ;  /* 0x3fb8aa3b62377820 */ /* 0x000fe40000400000 */
[----:B------:R-:W-:-:S03]  /*79c0*/  FFMA R99, R99, c[0x0][0x188], -R229 ;  /* 0x0000620063637a23 */ /* 0x000fc600000008e5 */
[----:B------:R-:W1:Y:S01]  /*79d0*/  MUFU.EX2 R53, R53 ;  /* 0x0000003500357308 */ /* 0x000e620000000800 */
[----:B------:R-:W-:Y:S02]  /*79e0*/  FADD R17, R243, R241 ;  /* 0x000000f1f3117221 */ /* 0x000fe40000000000 */
[----:B------:R-:W-:Y:S02]  /*79f0*/  FADD R16, R240, R239 ;  /* 0x000000eff0107221 */ /* 0x000fe40000000000 */
[----:B------:R-:W-:-:S03]  /*7a00*/  FMUL R11, R99, 1.4426950216293334961 ;  /* 0x3fb8aa3b630b7820 */ /* 0x000fc60000400000 */
[----:B------:R-:W2:Y:S01]  /*7a10*/  MUFU.EX2 R10, R10 ;  /* 0x0000000a000a7308 */ /* 0x000ea20000000800 */
[----:B------:R-:W-:Y:S02]  /*7a20*/  FADD R17, R248, R17 ;  /* 0x00000011f8117221 */ /* 0x000fe40000000000 */
[----:B------:R-:W-:-:S05]  /*7a30*/  FADD R16, R244, R16 ;  /* 0x00000010f4107221 */ /* 0x000fca0000000000 */
[----:B------:R-:W0:Y:S01]  /*7a40*/  MUFU.EX2 R97, R97 ;  /* 0x0000006100617308 */ /* 0x000e220000000800 */
[----:B------:R-:W-:Y:S02]  /*7a50*/  FADD R17, R246, R17 ;  /* 0x00000011f6117221 */ /* 0x000fe40000000000 */
[----:B------:R-:W-:-:S05]  /*7a60*/  FADD R13, R133, R13 ;  /* 0x0000000d850d7221 */ /* 0x000fca0000000000 */
[----:B------:R-:W0:Y:S01]  /*7a70*/  MUFU.EX2 R54, R54 ;  /* 0x0000003600367308 */ /* 0x000e220000000800 */
[----:B------:R-:W-:Y:S02]  /*7a80*/  FADD R12, R52, R12 ;  /* 0x0000000c340c7221 */ /* 0x000fe40000000000 */
[----:B------:R-:W-:-:S05]  /*7a90*/  FADD R16, R242, R16 ;  /* 0x00000010f2107221 */ /* 0x000fca0000000000 */
[----:B------:R-:W2:Y:S01]  /*7aa0*/  MUFU.EX2 R55, R55 ;  /* 0x0000003700377308 */ /* 0x000ea20000000800 */
[----:B------:R-:W-:Y:S02]  /*7ab0*/  FADD R13, R132, R13 ;  /* 0x0000000d840d7221 */ /* 0x000fe40000000000 */
[----:B------:R-:W-:-:S05]  /*7ac0*/  FADD R12, R45, R12 ;  /* 0x0000000c2d0c7221 */ /* 0x000fca0000000000 */
[----:B------:R-:W3:Y:S01]  /*7ad0*/  MUFU.EX2 R9, R9 ;  /* 0x0000000900097308 */ /* 0x000ee20000000800 */
[----:B0-----:R-:W-:Y:S02]  /*7ae0*/  FADD R17, R8, R17 ;  /* 0x0000001108117221 */ /* 0x001fe40000000000 */
[----:B-1----:R-:W-:-:S05]  /*7af0*/  FADD R45, R53, R16 ;  /* 0x00000010352d7221 */ /* 0x002fca0000000000 */
[----:B------:R-:W0:Y:S01]  /*7b00*/  MUFU.EX2 R11, R11 ;  /* 0x0000000b000b7308 */ /* 0x000e220000000800 */
[----:B------:R-:W-:Y:S02]  /*7b10*/  FADD R13, R121, R13 ;  /* 0x0000000d790d7221 */ /* 0x000fe40000000000 */
[----:B--2---:R-:W-:Y:S02]  /*7b20*/  FADD R16, R10, R17 ;  /* 0x000000110a107221 */ /* 0x004fe40000000000 */
[----:B------:R-:W-:Y:S02]  /*7b30*/  FADD R17, R97, R45 ;  /* 0x0000002d61117221 */ /* 0x000fe40000000000 */
[----:B------:R-:W-:Y:S02]  /*7b40*/  FADD R120, R120, R13 ;  /* 0x0000000d78787221 */ /* 0x000fe40000000000 */
[----:B------:R-:W-:Y:S02]  /*7b50*/  FADD R16, R54, R16 ;  /* 0x0000001036107221 */ /* 0x000fe40000000000 */
[----:B------:R-:W-:-:S02]  /*7b60*/  FADD R13, R55, R17 ;  /* 0x00000011370d7221 */ /* 0x000fc40000000000 */
[----:B------:R-:W-:Y:S02]  /*7b70*/  FADD R44, R44, R12 ;  /* 0x0000000c2c2c7221 */ /* 0x000fe40000000000 */
[----:B---3--:R-:W-:Y:S02]  /*7b80*/  FADD R12, R9, R16 ;  /* 0x00000010090c7221 */ /* 0x008fe40000000000 */
[----:B0-----:R-:W-:Y:S01]  /*7b90*/  FADD R13, R11, R13 ;  /* 0x0000000d0b0d7221 */ /* 0x001fe20000000000 */
[----:B------:R-:W0:Y:S04]  /*7ba0*/  SHFL.BFLY PT, R96, R120, 0x2, 0x1f ;  /* 0x0c401f0078607f89 */ /* 0x000e2800000e0000 */
[----:B------:R-:W1:Y:S04]  /*7bb0*/  SHFL.BFLY PT, R16, R44, 0x2, 0x1f ;  /* 0x0c401f002c107f89 */ /* 0x000e6800000e0000 */
[----:B------:R-:W2:Y:S04]  /*7bc0*/  SHFL.BFLY PT, R17, R12, 0x2, 0x1f ;  /* 0x0c401f000c117f89 */ /* 0x000ea800000e0000 */
[----:B------:R-:W3:Y:S01]  /*7bd0*/  SHFL.BFLY PT, R45, R13, 0x2, 0x1f ;  /* 0x0c401f000d2d7f89 */ /* 0x000ee200000e0000 */
[----:B------:R-:W-:-:S02]  /*7be0*/  F2FP.BF16.PACK_AB R52, R10, R8 ;  /* 0x000000080a34723e */ /* 0x000fc400000010ff */
[----:B------:R-:W-:Y:S02]  /*7bf0*/  F2FP.BF16.PACK_AB R53, R97, R53 ;  /* 0x000000356135723e */ /* 0x000fe400000010ff */
[----:B------:R-:W-:Y:S02]  /*7c00*/  F2FP.BF16.PACK_AB R54, R9, R54 ;  /* 0x000000360936723e */ /* 0x000fe400000010ff */
[----:B------:R-:W-:Y:S01]  /*7c10*/  F2FP.BF16.PACK_AB R55, R11, R55 ;  /* 0x000000370b37723e */ /* 0x000fe200000010ff */
[----:B0-----:R-:W-:Y:S02]  /*7c20*/  FADD R96, R120, R96 ;  /* 0x0000006078607221 */ /* 0x001fe40000000000 */
[----:B-1----:R-:W-:Y:S02]  /*7c30*/  FADD R16, R44, R16 ;  /* 0x000000102c107221 */ /* 0x002fe40000000000 */
[----:B--2---:R-:W-:Y:S02]  /*7c40*/  FADD R17, R12, R17 ;  /* 0x000000110c117221 */ /* 0x004fe40000000000 */
[----:B------:R-:W-:Y:S01]  /*7c50*/  HMMA.16816.F32.BF16 R212, R52, R14, R212 ;  /* 0x0000000e34d4723c */ /* 0x000fe200000418d4 */
[----:B------:R-:W0:Y:S01]  /*7c60*/  SHFL.BFLY PT, R12, R96, 0x1, 0x1f ;  /* 0x0c201f00600c7f89 */ /* 0x000e2200000e0000 */
[----:B---3--:R-:W-:-:S03]  /*7c70*/  FADD R45, R13, R45 ;  /* 0x0000002d0d2d7221 */ /* 0x008fc60000000000 */
[----:B------:R-:W1:Y:S04]  /*7c80*/  SHFL.BFLY PT, R13, R16, 0x1, 0x1f ;  /* 0x0c201f00100d7f89 */ /* 0x000e6800000e0000 */
[----:B------:R-:W2:Y:S04]  /*7c90*/  SHFL.BFLY PT, R14, R17, 0x1, 0x1f ;  /* 0x0c201f00110e7f89 */ /* 0x000ea800000e0000 */
[----:B------:R-:W3:Y:S01]  /*7ca0*/  SHFL.BFLY PT, R15, R45, 0x1, 0x1f ;  /* 0x0c201f002d0f7f89 */ /* 0x000ee200000e0000 */
[----:B0-----:R-:W-:Y:S02]  /*7cb0*/  FADD R12, R96, R12 ;  /* 0x0000000c600c7221 */ /* 0x001fe40000000000 */
[----:B-1----:R-:W-:-:S02]  /*7cc0*/  FADD R13, R16, R13 ;  /* 0x0000000d100d7221 */ /* 0x002fc40000000000 */
[----:B------:R-:W-:Y:S02]  /*7cd0*/  FFMA R137, R236, R137, R12 ;  /* 0x00000089ec897223 */ /* 0x000fe4000000000c */
[----:B--2---:R-:W-:Y:S02]  /*7ce0*/  FADD R14, R17, R14 ;  /* 0x0000000e110e7221 */ /* 0x004fe40000000000 */
[----:B----4-:R-:W-:Y:S02]  /*7cf0*/  FFMA R136, R235, R136, R13 ;  /* 0x00000088eb887223 */ /* 0x010fe4000000000d */
[----:B---3--:R-:W-:Y:S02]  /*7d00*/  FADD R15, R45, R15 ;  /* 0x0000000f2d0f7221 */ /* 0x008fe40000000000 */
[----:B-----5:R-:W-:Y:S02]  /*7d10*/  FFMA R123, R234, R123, R14 ;  /* 0x0000007bea7b7223 */ /* 0x020fe4000000000e */
[----:B------:R-:W-:Y:S01]  /*7d20*/  FFMA R122, R231, R122, R15 ;  /* 0x0000007ae77a7223 */ /* 0x000fe2000000000f */
[----:B------:R0:W-:Y:S01]  /*7d30*/  STL [R1+0xc], R137 ;  /* 0x00000c8901007387 */ /* 0x0001e20000100800 */
[----:B------:R-:W-:-:S03]  /*7d40*/  IADD3 R238, R238, 0x20, RZ ;  /* 0x00000020eeee7810 */ /* 0x000fc60007ffe0ff */
[----:B------:R0:W-:Y:S04]  /*7d50*/  STL [R1+0x8], R136 ;  /* 0x0000088801007387 */ /* 0x0001e80000100800 */
[----:B------:R0:W-:Y:S04]  /*7d60*/  STL [R1+0x4], R123 ;  /* 0x0000047b01007387 */ /* 0x0001e80000100800 */
[----:B------:R0:W-:Y:S01]  /*7d70*/  STL [R1], R122 ;  /* 0x0000007a01007387 */ /* 0x0001e20000100800 */
[----:B------:R-:W-:Y:S01]  /*7d80*/  ISETP.GE.AND P0, PT, R238, c[0x0][0x1d0], PT ;  /* 0x00007400ee007a0c */ /* 0x000fe20003f06270 */
[----:B------:R-:W-:Y:S01]  /*7d90*/  HMMA.16816.F32.BF16 R216, R52, R18, R224 ;  /* 0x0000001234d8723c */ /* 0x000fe200000418e0 */
[----:B------:R-:W-:-:S06]  /*7da0*/  MOV R15, R6 ;  /* 0x00000006000f7202 */ /* 0x000fcc0000000f00 */
[----:B------:R-:W-:Y:S01]  /*7db0*/  MOV R18, 0x20 ;  /* 0x0000002000127802 */ /* 0x000fe20000000f00 */
[----:B------:R-:W-:Y:S01]  /*7dc0*/  HMMA.16816.F32.BF16 R8, R52, R134, R220 ;  /* 0x000000863408723c */ /* 0x000fe200000418dc */
[----:B------:R-:W-:Y:S02]  /*7dd0*/  MOV R14, R7 ;  /* 0x00000007000e7202 */ /* 0x000fe40000000f00 */
[----:B------:R-:W-:Y:S01]  /*7de0*/  MOV R13, R228 ;  /* 0x000000e4000d7202 */ /* 0x000fe20000000f00 */
[----:B------:R-:W-:Y:S01]  /*7df0*/  IMAD R0, R18, c[0x0][0x1b4], R0 ;  /* 0x00006d0012007a24 */ /* 0x000fe200078e0200 */
[----:B------:R-:W-:-:S03]  /*7e00*/  MOV R12, R229 ;  /* 0x000000e5000c7202 */ /* 0x000fc60000000f00 */
[----:B------:R-:W-:Y:S01]  /*7e10*/  HMMA.16816.F32.BF16 R56, R52, R46, R56 ;  /* 0x0000002e3438723c */ /* 0x000fe20000041838 */
[----:B------:R-:W-:-:S07]  /*7e20*/  IMAD R3, R18, c[0x0][0x1a4], R3 ;  /* 0x0000690012037a24 */ /* 0x000fce00078e0203 */
        /* <DEDUP_REMOVED lines=11> */
[----:B------:R-:W-:Y:S01]  /*7ee0*/  HMMA.16816.F32.BF16 R40, R52, R178, R40 ;  /* 0x000000b23428723c */ /* 0x000fe20000041828 */
[----:B0-----:R-:W-:Y:S01]  /*7ef0*/  @P0 CALL.REL.NOINC `(.L_x_0) ;  /* 0x0000001000000944 */ /* 0x001fe20003c00000 */
[----:B------:R-:W-:Y:S06]  /*7f00*/  BRA `(.L_x_1) ;  /* 0xffffcb2000007947 */ /* 0x000fec000383ffff */
.L_x_0:
[----:B------:R-:W-:-:S01]  /*7f10*/  NOP ;  /* 0x0000000000007918 */ /* 0x000fc20000000000 */
[----:B0-----:R-:W2:Y:S04]  /*7f20*/  LDL.LU R46, [R1] ;  /* 0x00000000012e7983 */ /* 0x001ea80000300800 */
[----:B------:R-:W3:Y:S04]  /*7f30*/  LDL.LU R3, [R1+0x4] ;  /* 0x0000040001037983 */ /* 0x000ee80000300800 */
[----:B------:R-:W4:Y:S04]  /*7f40*/  LDL.LU R45, [R1+0x8] ;  /* 0x00000800012d7983 */ /* 0x000f280000300800 */
[----:B------:R-:W5:Y:S01]  /*7f50*/  LDL.LU R0, [R1+0xc] ;  /* 0x00000c0001007983 */ /* 0x000f620000300800 */
[----:B------:R-:W-:-:S02]  /*7f60*/  MOV R98, R34 ;  /* 0x0000002200627202 */ /* 0x000fc40000000f00 */
[----:B------:R-:W-:Y:S01]  /*7f70*/  MOV R34, R39 ;  /* 0x0000002700227202 */ /* 0x000fe20000000f00 */
[----:B------:R-:W0:Y:S01]  /*7f80*/  S2R R236, SR_TID.X ;  /* 0x0000000000ec7919 */ /* 0x000e220000002100 */
[----:B------:R-:W-:Y:S02]  /*7f90*/  MOV R14, R94 ;  /* 0x0000005e000e7202 */ /* 0x000fe40000000f00 */
[----:B------:R-:W-:Y:S01]  /*7fa0*/  MOV R2, R74 ;  /* 0x0000004a00027202 */ /* 0x000fe20000000f00 */
[----:B------:R-:W1:Y:S01]  /*7fb0*/  S2R R19, SR_TID.X ;  /* 0x0000000000137919 */ /* 0x000e620000002100 */
[----:B------:R-:W-:Y:S02]  /*7fc0*/  MOV R74, R43 ;  /* 0x0000002b004a7202 */ /* 0x000fe40000000f00 */
[----:B------:R-:W-:Y:S01]  /*7fd0*/  MOV R132, R64 ;  /* 0x0000004000847202 */ /* 0x000fe20000000f00 */
[----:B------:R-:W0:Y:S01]  /*7fe0*/  S2R R47, SR_TID.X ;  /* 0x00000000002f7919 */ /* 0x000e220000002100 */
[----:B------:R-:W-:-:S02]  /*7ff0*/  MOV R64, R25 ;  /* 0x0000001900407202 */ /* 0x000fc40000000f00 */
[----:B------:R-:W-:Y:S01]  /*8000*/  MOV R133, R11 ;  /* 0x0000000b00857202 */ /* 0x000fe20000000f00 */
[----:B------:R-:W0:Y:S01]  /*8010*/  S2R R232, SR_CTAID.X ;  /* 0x0000000000e87919 */ /* 0x000e220000002500 */
[----:B------:R-:W-:Y:S02]  /*8020*/  MOV R16, R102 ;  /* 0x0000006600107202 */ /* 0x000fe40000000f00 */
[----:B------:R-:W-:Y:S01]  /*8030*/  MOV R17, R24 ;  /* 0x0000001800117202 */ /* 0x000fe20000000f00 */
[----:B------:R-:W0:Y:S01]  /*8040*/  S2R R234, SR_CTAID.Y ;  /* 0x0000000000ea7919 */ /* 0x000e220000002600 */
[----:B------:R-:W-:Y:S02]  /*8050*/  MOV R136, R10 ;  /* 0x0000000a00887202 */ /* 0x000fe40000000f00 */
[----:B------:R-:W-:Y:S02]  /*8060*/  MOV R4, R82 ;  /* 0x0000005200047202 */ /* 0x000fe40000000f00 */
[----:B------:R-:W-:-:S02]  /*8070*/  MOV R44, R83 ;  /* 0x00000053002c7202 */ /* 0x000fc40000000f00 */
[----:B------:R-:W-:Y:S02]  /*8080*/  MOV R144, R90 ;  /* 0x0000005a00907202 */ /* 0x000fe40000000f00 */
[----:B------:R-:W-:Y:S02]  /*8090*/  MOV R142, R91 ;  /* 0x0000005b008e7202 */ /* 0x000fe40000000f00 */
[----:B------:R-:W-:Y:S02]  /*80a0*/  MOV R140, R26 ;  /* 0x0000001a008c7202 */ /* 0x000fe40000000f00 */
        /* <DEDUP_REMOVED lines=18> */
[----:B0-----:R-:W-:Y:S02]  /*81d0*/  SHF.L.U32 R5, R236, 0x2, RZ ;  /* 0x00000002ec057819 */ /* 0x001fe400000006ff */
[----:B-1----:R-:W-:Y:S02]  /*81e0*/  LOP3.LUT R19, R19, 0x60, RZ, 0xc0, !PT ;  /* 0x0000006013137812 */ /* 0x002fe400078ec0ff */
[----:B------:R-:W-:-:S02]  /*81f0*/  MOV R13, R87 ;  /* 0x00000057000d7202 */ /* 0x000fc40000000f00 */
[----:B------:R-:W-:Y:S02]  /*8200*/  MOV R15, R95 ;  /* 0x0000005f000f7202 */ /* 0x000fe40000000f00 */
[----:B------:R-:W-:Y:S02]  /*8210*/  LOP3.LUT R47, R47, 0x7f, RZ, 0xc0, !PT ;  /* 0x0000007f2f2f7812 */ /* 0x000fe400078ec0ff */
[----:B------:R-:W-:Y:S02]  /*8220*/  SHF.R.U32.HI R32, RZ, 0x1, R236 ;  /* 0x00000001ff207819 */ /* 0x000fe400000116ec */
[----:B------:R-:W-:Y:S02]  /*8230*/  LEA R232, R232, R47, 0x7 ;  /* 0x0000002fe8e87211 */ /* 0x000fe400078e38ff */
[----:B------:R-:W-:-:S03]  /*8240*/  LOP3.LUT R32, R32, 0x4, RZ, 0xc0, !PT ;  /* 0x0000000420207812 */ /* 0x000fc600078ec0ff */
[----:B------:R-:W-:-:S05]  /*8250*/  IMAD R27, R232, c[0x0][0x1c4], RZ ;  /* 0x00007100e81b7a24 */ /* 0x000fca00078e02ff */
[----:B------:R-:W-:Y:S02]  /*8260*/  SHF.L.U32 R123, R27, 0x1, RZ ;  /* 0x000000011b7b7819 */ /* 0x000fe400000006ff */
[----:B--2---:R-:W-:Y:S02]  /*8270*/  MOV R39, R46 ;  /* 0x0000002e00277202 */ /* 0x004fe40000000f00 */
[----:B------:R-:W0:Y:S04]  /*8280*/  S2R R46, SR_TID.X ;  /* 0x00000000002e7919 */ /* 0x000e280000002100 */
[----:B------:R-:W-:Y:S01]  /*8290*/  BAR.SYNC.DEFER_BLOCKING 0x0 ;  /* 0x0000000000007b1d */ /* 0x000fe20000010000 */
[----:B------:R-:W-:Y:S02]  /*82a0*/  FSETP.GT.AND P0, PT, |R39|, 8.50705917302346158658e+37, PT ;  /* 0x7e8000002700780b */ /* 0x000fe40003f04200 */
[----:B----4-:R-:W-:-:S02]  /*82b0*/  MOV R94, R45 ;  /* 0x0000002d005e7202 */ /* 0x010fc40000000f00 */
[----:B------:R-:W-:Y:S02]  /*82c0*/  FSETP.GEU.AND P4, PT, R39, 1.175494350822287508e-38, PT ;  /* 0x008000002700780b */ /* 0x000fe40003f8e000 */
[C---:B------:R-:W-:Y:S01]  /*82d0*/  FSETP.GEU.AND P2, PT, R94.reuse, 1.175494350822287508e-38, PT ;  /* 0x008000005e00780b */ /* 0x040fe20003f4e000 */
[----:B------:R-:W-:Y:S01]  /*82e0*/  FMUL R43, R94, 8388608 ;  /* 0x4b0000005e2b7820 */ /* 0x000fe20000400000 */
[----:B-----5:R-:W-:Y:S02]  /*82f0*/  MOV R11, R0 ;  /* 0x00000000000b7202 */ /* 0x020fe40000000f00 */
[----:B------:R-:W-:Y:S02]  /*8300*/  FSEL R223, RZ, -23, P2 ;  /* 0xc1b80000ffdf7808 */ /* 0x000fe40001000000 */
[----:B------:R-:W-:Y:S01]  /*8310*/  FSEL R43, R43, R94, !P2 ;  /* 0x0000005e2b2b7208 */ /* 0x000fe20005000000 */
[----:B------:R-:W-:Y:S01]  /*8320*/  FMUL R24, R11, 8388608 ;  /* 0x4b0000000b187820 */ /* 0x000fe20000400000 */
[----:B------:R-:W-:Y:S01]  /*8330*/  FSETP.GEU.AND P2, PT, |R39|, 1.175494350822287508e-38, PT ;  /* 0x008000002700780b */ /* 0x000fe20003f4e200 */
[----:B------:R-:W-:Y:S01]  /*8340*/  @P0 FMUL R74, R74, 0.25 ;  /* 0x3e8000004a4a0820 */ /* 0x000fe20000400000 */
[----:B------:R-:W-:Y:S01]  /*8350*/  FSETP.GEU.AND P1, PT, R11, 1.175494350822287508e-38, PT ;  /* 0x008000000b00780b */ /* 0x000fe20003f2e000 */
[----:B------:R-:W-:Y:S01]  /*8360*/  @P0 FMUL R42, R42, 0.25 ;  /* 0x3e8000002a2a0820 */ /* 0x000fe20000400000 */
[----:B---3--:R-:W-:Y:S01]  /*8370*/  MOV R86, R3 ;  /* 0x0000000300567202 */ /* 0x008fe20000000f00 */
[----:B------:R-:W-:Y:S01]  /*8380*/  @P0 FMUL R211, R211, 0.25 ;  /* 0x3e800000d3d30820 */ /* 0x000fe20000400000 */
[----:B0-----:R-:W-:Y:S01]  /*8390*/  SHF.L.U32 R25, R46, 0x3, RZ ;  /* 0x000000032e197819 */ /* 0x001fe200000006ff */
[----:B------:R-:W-:Y:S01]  /*83a0*/  FMUL R46, R39, 8388608 ;  /* 0x4b000000272e7820 */ /* 0x000fe20000400000 */
[----:B------:R-:W-:Y:S01]  /*83b0*/  FSEL R24, R24, R11, !P1 ;  /* 0x0000000b18187208 */ /* 0x000fe20004800000 */
[----:B------:R-:W-:Y:S01]  /*83c0*/  @P0 FMUL R210, R210, 0.25 ;  /* 0x3e800000d2d20820 */ /* 0x000fe20000400000 */
[----:B------:R-:W-:Y:S01]  /*83d0*/  FSEL R225, RZ, -23, P1 ;  /* 0xc1b80000ffe17808 */ /* 0x000fe20000800000 */
[----:B------:R-:W-:Y:S01]  /*83e0*/  @P0 FMUL R195, R195, 0.25 ;  /* 0x3e800000c3c30820 */ /* 0x000fe20000400000 */
[----:B------:R-:W-:Y:S01]  /*83f0*/  FSEL R46, R46, R39, !P4 ;  /* 0x000000272e2e7208 */ /* 0x000fe20006000000 */
[----:B------:R-:W-:Y:S01]  /*8400*/  @P0 FMUL R39, R39, 0.25 ;  /* 0x3e80000027270820 */ /* 0x000fe20000400000 */
[----:B------:R-:W-:Y:S01]  /*8410*/  FSETP.GT.AND P1, PT, |R86|, 8.50705917302346158658e+37, PT ;  /* 0x7e8000005600780b */ /* 0x000fe20003f24200 */
[----:B------:R-:W-:Y:S01]  /*8420*/  @P0 FMUL R194, R194, 0.25 ;  /* 0x3e800000c2c20820 */ /* 0x000fe20000400000 */
[----:B------:R-:W-:Y:S01]  /*8430*/  FSETP.GEU.AND P3, PT, R86, 1.175494350822287508e-38, PT ;  /* 0x008000005600780b */ /* 0x000fe20003f6e000 */
[----:B------:R-:W-:Y:S01]  /*8440*/  @!P2 FMUL R39, R39, 16777216 ;  /* 0x4b8000002727a820 */ /* 0x000fe20000400000 */
[----:B------:R-:W-:Y:S01]  /*8450*/  LOP3.LUT R0, R5, 0x70, RZ, 0xc0, !PT ;  /* 0x0000007005007812 */ /* 0x000fe200078ec0ff */
[----:B------:R-:W-:Y:S01]  /*8460*/  @P0 FMUL R191, R191, 0.25 ;  /* 0x3e800000bfbf0820 */ /* 0x000fe20000400000 */
[----:B------:R-:W-:Y:S01]  /*8470*/  SHF.L.U32 R3, R236, 0x5, RZ ;  /* 0x00000005ec037819 */ /* 0x000fe200000006ff */
[----:B------:R-:W-:Y:S01]  /*8480*/  @P0 FMUL R190, R190, 0.25 ;  /* 0x3e800000bebe0820 */ /* 0x000fe20000400000 */
[----:B------:R-:W-:Y:S01]  /*8490*/  LEA R29, R19, R0, 0x3 ;  /* 0x00000000131d7211 */ /* 0x000fe200078e18ff */
[----:B------:R-:W-:Y:S01]  /*84a0*/  @P0 FMUL R34, R34, 0.25 ;  /* 0x3e80000022220820 */ /* 0x000fe20000400000 */
[----:B------:R-:W0:Y:S01]  /*84b0*/  MUFU.RCP R39, R39 ;  /* 0x0000002700277308 */ /* 0x000e220000001000 */
[----:B------:R-:W-:Y:S01]  /*84c0*/  @P0 FMUL R38, R38, 0.25 ;  /* 0x3e80000026260820 */ /* 0x000fe20000400000 */
[----:B------:R-:W-:Y:S01]  /*84d0*/  SHF.L.U32 R0, R236, 0x8, RZ ;  /* 0x00000008ec007819 */ /* 0x000fe200000006ff */
[----:B------:R-:W-:Y:S01]  /*84e0*/  @P0 FMUL R35, R35, 0.25 ;  /* 0x3e80000023230820 */ /* 0x000fe20000400000 */
[----:B------:R-:W-:Y:S01]  /*84f0*/  IADD3 R19, R24, -0x3f3504f3, RZ ;  /* 0xc0cafb0d18137810 */ /* 0x000fe20007ffe0ff */
[----:B------:R-:W-:Y:S01]  /*8500*/  @P0 FMUL R98, R98, 0.25 ;  /* 0x3e80000062620820 */ /* 0x000fe20000400000 */
[----:B------:R-:W-:Y:S01]  /*8510*/  LOP3.LUT R0, R0, 0x1800, RZ, 0xc0, !PT ;  /* 0x0000180000007812 */ /* 0x000fe200078ec0ff */
[----:B------:R-:W-:Y:S01]  /*8520*/  @P0 FMUL R102, R102, 0.25 ;  /* 0x3e80000066660820 */ /* 0x000fe20000400000 */
[----:B------:R-:W-:Y:S01]  /*8530*/  IADD3 R52, R43, -0x3f3504f3, RZ ;  /* 0xc0cafb0d2b347810 */ /* 0x000fe20007ffe0ff */
[----:B------:R-:W-:Y:S01]  /*8540*/  @P0 FMUL R134, R134, 0.25 ;  /* 0x3e80000086860820 */ /* 0x000fe20000400000 */
[----:B------:R-:W-:Y:S01]  /*8550*/  IADD3 R53, R46, -0x3f3504f3, RZ ;  /* 0xc0cafb0d2e357810 */ /* 0x000fe20007ffe0ff */
[----:B------:R-:W-:Y:S01]  /*8560*/  @P0 FMUL R138, R138, 0.25 ;  /* 0x3e8000008a8a0820 */ /* 0x000fe20000400000 */
[----:B------:R-:W-:Y:S01]  /*8570*/  LOP3.LUT R80, R0, 0x60, R3, 0xf8, !PT ;  /* 0x0000006000507812 */ /* 0x000fe200078ef803 */
[----:B------:R-:W-:Y:S01]  /*8580*/  @P0 FMUL R140, R140, 0.25 ;  /* 0x3e8000008c8c0820 */ /* 0x000fe20000400000 */
[----:B------:R-:W-:Y:S01]  /*8590*/  LOP3.LUT R19, R19, 0xff800000, RZ, 0xc0, !PT ;  /* 0xff80000013137812 */ /* 0x000fe200078ec0ff */
[----:B------:R-:W-:Y:S01]  /*85a0*/  @P0 FMUL R142, R142, 0.25 ;  /* 0x3e8000008e8e0820 */ /* 0x000fe20000400000 */
[----:B------:R-:W-:Y:S01]  /*85b0*/  SHF.L.U32 R0, R236, 0xa, RZ ;  /* 0x0000000aec007819 */ /* 0x000fe200000006ff */
[----:B------:R-:W-:Y:S01]  /*85c0*/  @P0 FMUL R144, R144, 0.25 ;  /* 0x3e80000090900820 */ /* 0x000fe20000400000 */
[----:B------:R-:W-:Y:S01]  /*85d0*/  LOP3.LUT R52, R52, 0xff800000, RZ, 0xc0, !PT ;  /* 0xff80000034347812 */ /* 0x000fe200078ec0ff */
[----:B------:R-:W-:Y:S01]  /*85e0*/  @P0 FMUL R44, R44, 0.25 ;  /* 0x3e8000002c2c0820 */ /* 0x000fe20000400000 */
[----:B------:R-:W-:Y:S01]  /*85f0*/  LOP3.LUT R53, R53, 0xff800000, RZ, 0xc0, !PT ;  /* 0xff80000035357812 */ /* 0x000fe200078ec0ff */
[----:B------:R-:W-:Y:S01]  /*8600*/  @P0 FMUL R4, R4, 0.25 ;  /* 0x3e80000004040820 */ /* 0x000fe20000400000 */
[----:B------:R-:W-:Y:S01]  /*8610*/  I2F R26, R19 ;  /* 0x00000013001a7306 */ /* 0x000fe20000201400 */
[----:B------:R-:W-:Y:S01]  /*8620*/  @P0 FMUL R75, R75, 0.25 ;  /* 0x3e8000004b4b0820 */ /* 0x000fe20000400000 */
[----:B------:R-:W-:Y:S01]  /*8630*/  LOP3.LUT R231, R0, 0x1800, RZ, 0xc0, !PT ;  /* 0x0000180000e77812 */ /* 0x000fe200078ec0ff */
[----:B------:R-:W-:Y:S01]  /*8640*/  @P0 FMUL R2, R2, 0.25 ;  /* 0x3e80000002020820 */ /* 0x000fe20000400000 */
[----:B------:R-:W-:Y:S01]  /*8650*/  LOP3.LUT R0, R5, 0x1c0, RZ, 0xc0, !PT ;  /* 0x000001c005007812 */ /* 0x000fe200078ec0ff */
[----:B------:R-:W-:Y:S01]  /*8660*/  @P0 FMUL R67, R67, 0.25 ;  /* 0x3e80000043430820 */ /* 0x000fe20000400000 */
[----:B------:R-:W-:Y:S01]  /*8670*/  LOP3.LUT R31, R25, 0x38, RZ, 0xc0, !PT ;  /* 0x00000038191f7812 */ /* 0x000fe200078ec0ff */
[----:B------:R-:W-:Y:S01]  /*8680*/  @P0 FMUL R66, R66, 0.25 ;  /* 0x3e80000042420820 */ /* 0x000fe20000400000 */
[----:B------:R1:W-:Y:S01]  /*8690*/  I2F R28, R52 ;  /* 0x00000034001c7306 */ /* 0x0003e20000201400 */
[----:B------:R-:W-:Y:S01]  /*86a0*/  @P0 FMUL R59, R59, 0.25 ;  /* 0x3e8000003b3b0820 */ /* 0x000fe20000400000 */
[----:B------:R-:W-:Y:S01]  /*86b0*/  IADD3 R0, R32, R31, R0 ;  /* 0x0000001f20007210 */ /* 0x000fe20007ffe000 */
[----:B------:R-:W-:Y:S01]  /*86c0*/  @P0 FMUL R58, R58, 0.25 ;  /* 0x3e8000003a3a0820 */ /* 0x000fe20000400000 */
[----:B------:R-:W-:Y:S01]  /*86d0*/  FSEL R224, RZ, -23, P4 ;  /* 0xc1b80000ffe07808 */ /* 0x000fe20002000000 */
[----:B------:R-:W-:Y:S01]  /*86e0*/  @P0 FMUL R133, R133, 0.25 ;  /* 0x3e80000085850820 */ /* 0x000fe20000400000 */
[----:B------:R-:W-:Y:S01]  /*86f0*/  FSEL R222, RZ, -23, P3 ;  /* 0xc1b80000ffde7808 */ /* 0x000fe20001800000 */
[----:B------:R-:W-:Y:S01]  /*8700*/  @P0 FMUL R136, R136, 0.25 ;  /* 0x3e80000088880820 */ /* 0x000fe20000400000 */
[----:B------:R2:W-:Y:S01]  /*8710*/  I2F R5, R53 ;  /* 0x0000003500057306 */ /* 0x0005e20000201400 */
[----:B------:R-:W-:Y:S01]  /*8720*/  @P0 FMUL R215, R215, 0.25 ;  /* 0x3e800000d7d70820 */ /* 0x000fe20000400000 */
[----:B------:R-:W-:Y:S01]  /*8730*/  LOP3.LUT R80, R80, R29, RZ, 0x3c, !PT ;  /* 0x0000001d50507212 */ /* 0x000fe200078e3cff */
[----:B------:R-:W-:Y:S01]  /*8740*/  @P0 FMUL R214, R214, 0.25 ;  /* 0x3e800000d6d60820 */ /* 0x000fe20000400000 */
[----:B------:R-:W-:Y:S01]  /*8750*/  LEA R231, R47, R231, 0x4 ;  /* 0x000000e72fe77211 */ /* 0x000fe200078e20ff */
[----:B------:R-:W-:Y:S01]  /*8760*/  @P0 FMUL R219, R219, 0.25 ;  /* 0x3e800000dbdb0820 */ /* 0x000fe20000400000 */
[----:B-1----:R-:W-:Y:S01]  /*8770*/  IADD3 R52, R43, -R52, RZ ;  /* 0x800000342b347210 */ /* 0x002fe20007ffe0ff */
[----:B------:R-:W-:Y:S01]  /*8780*/  @P0 FMUL R218, R218, 0.25 ;  /* 0x3e800000dada0820 */ /* 0x000fe20000400000 */
[----:B------:R-:W-:Y:S01]  /*8790*/  FSETP.GT.AND P0, PT, |R94|, 8.50705917302346158658e+37, PT ;  /* 0x7e8000005e00780b */ /* 0x000fe20003f04200 */
[----:B------:R-:W-:Y:S01]  /*87a0*/  @!P2 FMUL R74, R74, 16777216 ;  /* 0x4b8000004a4aa820 */ /* 0x000fe20000400000 */
[----:B--2---:R-:W-:Y:S01]  /*87b0*/  IADD3 R53, R46, -R53, RZ ;  /* 0x800000352e357210 */ /* 0x004fe20007ffe0ff */
[----:B------:R-:W-:Y:S01]  /*87c0*/  @!P2 FMUL R42, R42, 16777216 ;  /* 0x4b8000002a2aa820 */ /* 0x000fe20000400000 */
[----:B------:R-:W-:Y:S01]  /*87d0*/  ISETP.GE.U32.AND P4, PT, R46, 0x7f800000, PT ;  /* 0x7f8000002e00780c */ /* 0x000fe20003f86070 */
[----:B------:R-:W-:Y:S01]  /*87e0*/  @!P2 FMUL R211, R211, 16777216 ;  /* 0x4b800000d3d3a820 */ /* 0x000fe20000400000 */
[C---:B------:R-:W-:Y:S01]  /*87f0*/  LOP3.LUT R230, R231.reuse, 0x20, RZ, 0x3c, !PT ;  /* 0x00000020e7e67812 */ /* 0x040fe200078e3cff */
[----:B------:R-:W-:Y:S01]  /*8800*/  @!P2 FMUL R210, R210, 16777216 ;  /* 0x4b800000d2d2a820 */ /* 0x000fe20000400000 */
[----:B------:R-:W-:Y:S01]  /*8810*/  LOP3.LUT R227, R231, 0x40, RZ, 0x3c, !PT ;  /* 0x00000040e7e37812 */ /* 0x000fe200078e3cff */
[----:B------:R-:W-:Y:S01]  /*8820*/  @!P2 FMUL R195, R195, 16777216 ;  /* 0x4b800000c3c3a820 */ /* 0x000fe20000400000 */
[----:B------:R-:W-:Y:S01]  /*8830*/  LOP3.LUT R226, R231, 0x60, RZ, 0x3c, !PT ;  /* 0x00000060e7e27812 */ /* 0x000fe200078e3cff */
[----:B------:R-:W-:Y:S01]  /*8840*/  @!P2 FMUL R194, R194, 16777216 ;  /* 0x4b800000c2c2a820 */ /* 0x000fe20000400000 */
[----:B------:R-:W-:Y:S01]  /*8850*/  SHF.L.U32 R236, R236, 0x1, RZ ;  /* 0x00000001ecec7819 */ /* 0x000fe200000006ff */
[----:B------:R-:W-:-:S02]  /*8860*/  @!P2 FMUL R191, R191, 16777216 ;  /* 0x4b800000bfbfa820 */ /* 0x000fc40000400000 */
[----:B------:R-:W-:Y:S02]  /*8870*/  @!P2 FMUL R190, R190, 16777216 ;  /* 0x4b800000bebea820 */ /* 0x000fe40000400000 */
[----:B------:R-:W-:Y:S02]  /*8880*/  @!P2 FMUL R34, R34, 16777216 ;  /* 0x4b8000002222a820 */ /* 0x000fe40000400000 */
[----:B------:R-:W-:Y:S02]  /*8890*/  @!P2 FMUL R38, R38, 16777216 ;  /* 0x4b8000002626a820 */ /* 0x000fe40000400000 */
[----:B------:R-:W-:Y:S02]  /*88a0*/  @!P2 FMUL R35, R35, 16777216 ;  /* 0x4b8000002323a820 */ /* 0x000fe40000400000 */
[----:B------:R-:W-:Y:S02]  /*88b0*/  @!P2 FMUL R98, R98, 16777216 ;  /* 0x4b8000006262a820 */ /* 0x000fe40000400000 */
        /* <DEDUP_REMOVED lines=19> */
[----:B------:R-:W-:Y:S01]  /*89f0*/  @!P2 FMUL R218, R218, 16777216 ;  /* 0x4b800000dadaa820 */ /* 0x000fe20000400000 */
[C---:B------:R-:W-:Y:S01]  /*8a00*/  FSETP.GEU.AND P2, PT, |R86|.reuse, 1.175494350822287508e-38, PT ;  /* 0x008000005600780b */ /* 0x040fe20003f4e200 */
[----:B------:R-:W-:Y:S02]  /*8a10*/  FMUL R45, R86, 8388608 ;  /* 0x4b000000562d7820 */ /* 0x000fe40000400000 */
[----:B------:R-:W-:Y:S02]  /*8a20*/  @P1 FMUL R88, R88, 0.25 ;  /* 0x3e80000058581820 */ /* 0x000fe40000400000 */
[----:B------:R-:W-:Y:S01]  /*8a30*/  @P1 FMUL R96, R96, 0.25 ;  /* 0x3e80000060601820 */ /* 0x000fe20000400000 */
[----:B------:R-:W-:Y:S01]  /*8a40*/  FSEL R45, R45, R86, !P3 ;  /* 0x000000562d2d7208 */ /* 0x000fe20005800000 */
[----:B------:R-:W-:Y:S01]  /*8a50*/  @P1 FMUL R86, R86, 0.25 ;  /* 0x3e80000056561820 */ /* 0x000fe20000400000 */
[----:B------:R-:W-:Y:S01]  /*8a60*/  FSETP.NEU.AND P3, PT, R24, RZ, PT ;  /* 0x000000ff1800720b */ /* 0x000fe20003f6d000 */
[----:B------:R-:W-:Y:S01]  /*8a70*/  @P1 FMUL R209, R209, 0.25 ;  /* 0x3e800000d1d11820 */ /* 0x000fe20000400000 */
[----:B------:R-:W-:Y:S01]  /*8a80*/  IADD3 R54, R45, -0x3f3504f3, RZ ;  /* 0xc0cafb0d2d367810 */ /* 0x000fe20007ffe0ff */
[----:B------:R-:W-:-:S02]  /*8a90*/  @P1 FMUL R208, R208, 0.25 ;  /* 0x3e800000d0d01820 */ /* 0x000fc40000400000 */
[----:B------:R-:W-:Y:S01]  /*8aa0*/  @P1 FMUL R193, R193, 0.25 ;  /* 0x3e800000c1c11820 */ /* 0x000fe20000400000 */
[----:B------:R-:W-:Y:S01]  /*8ab0*/  LOP3.LUT R54, R54, 0xff800000, RZ, 0xc0, !PT ;  /* 0xff80000036367812 */ /* 0x000fe200078ec0ff */
[----:B------:R-:W-:Y:S02]  /*8ac0*/  @P1 FMUL R192, R192, 0.25 ;  /* 0x3e800000c0c01820 */ /* 0x000fe40000400000 */
[----:B------:R-:W-:Y:S01]  /*8ad0*/  @P1 FMUL R189, R189, 0.25 ;  /* 0x3e800000bdbd1820 */ /* 0x000fe20000400000 */
[----:B------:R1:W-:Y:S01]  /*8ae0*/  I2F R3, R54 ;  /* 0x0000003600037306 */ /* 0x0003e20000201400 */
[----:B------:R-:W-:Y:S02]  /*8af0*/  @P1 FMUL R188, R188, 0.25 ;  /* 0x3e800000bcbc1820 */ /* 0x000fe40000400000 */
[----:B------:R-:W-:Y:S02]  /*8b00*/  @P1 FMUL R30, R30, 0.25 ;  /* 0x3e8000001e1e1820 */ /* 0x000fe40000400000 */
[----:B------:R-:W-:-:S02]  /*8b10*/  @P1 FMUL R36, R36, 0.25 ;  /* 0x3e80000024241820 */ /* 0x000fc40000400000 */
[----:B------:R-:W-:Y:S02]  /*8b20*/  @P1 FMUL R33, R33, 0.25 ;  /* 0x3e80000021211820 */ /* 0x000fe40000400000 */
[----:B------:R-:W-:Y:S01]  /*8b30*/  @P1 FMUL R91, R91, 0.25 ;  /* 0x3e8000005b5b1820 */ /* 0x000fe20000400000 */
[----:B-1----:R-:W-:Y:S01]  /*8b40*/  IADD3 R54, R45, -R54, RZ ;  /* 0x800000362d367210 */ /* 0x002fe20007ffe0ff */
[----:B------:R-:W-:Y:S02]  /*8b50*/  @P1 FMUL R65, R65, 0.25 ;  /* 0x3e80000041411820 */ /* 0x000fe40000400000 */
[----:B------:R-:W-:Y:S02]  /*8b60*/  @P1 FMUL R18, R18, 0.25 ;  /* 0x3e80000012121820 */ /* 0x000fe40000400000 */
[----:B------:R-:W-:Y:S02]  /*8b70*/  @P1 FMUL R64, R64, 0.25 ;  /* 0x3e80000040401820 */ /* 0x000fe40000400000 */
[----:B------:R-:W-:-:S02]  /*8b80*/  @P1 FMUL R17, R17, 0.25 ;  /* 0x3e80000011111820 */ /* 0x000fc40000400000 */
[----:B------:R-:W-:Y:S02]  /*8b90*/  @P1 FMUL R55, R55, 0.25 ;  /* 0x3e80000037371820 */ /* 0x000fe40000400000 */
[----:B------:R-:W-:Y:S02]  /*8ba0*/  @P1 FMUL R120, R120, 0.25 ;  /* 0x3e80000078781820 */ /* 0x000fe40000400000 */
        /* <DEDUP_REMOVED lines=13> */
[----:B------:R-:W-:Y:S01]  /*8c80*/  @P1 FMUL R216, R216, 0.25 ;  /* 0x3e800000d8d81820 */ /* 0x000fe20000400000 */
[----:B------:R-:W-:Y:S01]  /*8c90*/  FSETP.GT.AND P1, PT, |R11|, 8.50705917302346158658e+37, PT ;  /* 0x7e8000000b00780b */ /* 0x000fe20003f24200 */
        /* <DEDUP_REMOVED lines=33> */
[----:B------:R-:W-:Y:S01]  /*8eb0*/  FSETP.GEU.AND P2, PT, |R94|, 1.175494350822287508e-38, PT ;  /* 0x008000005e00780b */ /* 0x000fe20003f4e200 */
[----:B0-----:R-:W-:Y:S02]  /*8ec0*/  FMUL R127, R39, R59 ;  /* 0x0000003b277f7220 */ /* 0x001fe40000400000 */
[----:B------:R-:W-:Y:S01]  /*8ed0*/  @P0 FMUL R119, R119, 0.25 ;  /* 0x3e80000077770820 */ /* 0x000fe20000400000 */
[----:B------:R-:W0:Y:S01]  /*8ee0*/  MUFU.RCP R59, R86 ;  /* 0x00000056003b7308 */ /* 0x000e220000001000 */
        /* <DEDUP_REMOVED lines=31> */
[----:B------:R-:W-:Y:S01]  /*90e0*/  @P0 FMUL R94, R94, 0.25 ;  /* 0x3e8000005e5e0820 */ /* 0x000fe20000400000 */
[C---:B------:R-:W-:Y:S01]  /*90f0*/  FSETP.GEU.AND P0, PT, |R11|.reuse, 1.175494350822287508e-38, PT ;  /* 0x008000000b00780b */ /* 0x040fe20003f0e200 */
[----:B------:R-:W-:-:S02]  /*9100*/  @P1 FMUL R11, R11, 0.25 ;  /* 0x3e8000000b0b1820 */ /* 0x000fc40000400000 */
[----:B------:R-:W-:Y:S02]  /*9110*/  @!P2 FMUL R94, R94, 16777216 ;  /* 0x4b8000005e5ea820 */ /* 0x000fe40000400000 */
[----:B0-----:R-:W-:Y:S02]  /*9120*/  FMUL R141, R59, R8 ;  /* 0x000000083b8d7220 */ /* 0x001fe40000400000 */
[----:B------:R-:W-:Y:S01]  /*9130*/  IMAD R25, R234, c[0x0][0x1c0], RZ ;  /* 0x00007000ea197a24 */ /* 0x000fe200078e02ff */
[----:B------:R-:W0:Y:S01]  /*9140*/  MUFU.RCP R8, R94 ;  /* 0x0000005e00087308 */ /* 0x000e220000001000 */
[----:B------:R-:W-:-:S03]  /*9150*/  IMAD.HI R32, R27, 0x2, RZ ;  /* 0x000000021b207827 */ /* 0x000fc600078e02ff */
[----:B------:R-:W-:Y:S01]  /*9160*/  SHF.L.U32 R122, R25, 0x1, RZ ;  /* 0x00000001197a7819 */ /* 0x000fe200000006ff */
[----:B------:R-:W-:Y:S02]  /*9170*/  @!P0 FMUL R11, R11, 16777216 ;  /* 0x4b8000000b0b8820 */ /* 0x000fe40000400000 */
[----:B------:R-:W-:Y:S01]  /*9180*/  IMAD.HI R25, R25, 0x2, RZ ;  /* 0x0000000219197827 */ /* 0x000fe200078e02ff */
[----:B------:R-:W-:-:S03]  /*9190*/  IADD3 R122, P5, P6, R123, c[0x0][0x178], R122 ;  /* 0x00005e007b7a7a10 */ /* 0x000fc60007ebe07a */
[----:B------:R-:W1:Y:S01]  /*91a0*/  MUFU.RCP R11, R11 ;  /* 0x0000000b000b7308 */ /* 0x000e620000001000 */
[----:B------:R-:W-:Y:S01]  /*91b0*/  FFMA.FTZ R225, R26, 1.1920928955078125e-07, R225 ;  /* 0x340000001ae17823 */ /* 0x000fe200000100e1 */
[----:B------:R-:W-:Y:S01]  /*91c0*/  IADD3.X R123, R32, c[0x0][0x17c], R25, P5, P6 ;  /* 0x00005f00207b7a10 */ /* 0x000fe20002fec419 */
[----:B------:R-:W-:Y:S01]  /*91d0*/  @P1 FMUL R21, R21, 0.25 ;  /* 0x3e80000015151820 */ /* 0x000fe20000400000 */
[----:B------:R-:W-:Y:S01]  /*91e0*/  ISETP.GE.U32.AND P5, PT, R45, 0x7f800000, PT ;  /* 0x7f8000002d00780c */ /* 0x000fe20003fa6070 */
[----:B------:R-:W-:Y:S02]  /*91f0*/  FMUL R26, R39, R44 ;  /* 0x0000002c271a7220 */ /* 0x000fe40000400000 */
        /* <DEDUP_REMOVED lines=30> */
[----:B------:R-:W-:Y:S02]  /*93e0*/  FFMA.FTZ R223, R28, 1.1920928955078125e-07, R223 ;  /* 0x340000001cdf7823 */ /* 0x000fe400000100df */
[----:B------:R-:W-:Y:S02]  /*93f0*/  FFMA.FTZ R224, R5, 1.1920928955078125e-07, R224 ;  /* 0x3400000005e07823 */ /* 0x000fe400000100e0 */
[----:B------:R-:W-:-:S02]  /*9400*/  FMUL R29, R39, R38 ;  /* 0x00000026271d7220 */ /* 0x000fc40000400000 */
[C---:B------:R-:W-:Y:S02]  /*9410*/  FMUL R31, R39.reuse, R35 ;  /* 0x00000023271f7220 */ /* 0x040fe40000400000 */
[----:B------:R-:W-:Y:S02]  /*9420*/  FMUL R44, R39, R67 ;  /* 0x00000043272c7220 */ /* 0x000fe40000400000 */
[----:B------:R-:W-:Y:S02]  /*9430*/  @!P2 FMUL R115, R115, 16777216 ;  /* 0x4b8000007373a820 */ /* 0x000fe40000400000 */
[----:B------:R-:W-:Y:S02]  /*9440*/  @!P2 FMUL R111, R111, 16777216 ;  /* 0x4b8000006f6fa820 */ /* 0x000fe40000400000 */
[----:B------:R-:W-:Y:S02]  /*9450*/  @!P2 FMUL R110, R110, 16777216 ;  /* 0x4b8000006e6ea820 */ /* 0x000fe40000400000 */
[----:B------:R-:W-:-:S02]  /*9460*/  @!P2 FMUL R107, R107, 16777216 ;  /* 0x4b8000006b6ba820 */ /* 0x000fc40000400000 */
[----:B------:R-:W-:Y:S02]  /*9470*/  @!P2 FMUL R15, R15, 16777216 ;  /* 0x4b8000000f0fa820 */ /* 0x000fe40000400000 */
[----:B------:R-:W-:Y:S01]  /*9480*/  @P1 FMUL R180, R180, 0.25 ;  /* 0x3e800000b4b41820 */ /* 0x000fe20000400000 */
[----:B------:R-:W-:Y:S01]  /*9490*/  ISETP.GE.U32.AND P1, PT, R43, 0x7f800000, PT ;  /* 0x7f8000002b00780c */ /* 0x000fe20003f26070 */
[----:B------:R-:W-:Y:S02]  /*94a0*/  FFMA.FTZ R222, R3, 1.1920928955078125e-07, R222 ;  /* 0x3400000003de7823 */ /* 0x000fe400000100de */
[C---:B------:R-:W-:Y:S02]  /*94b0*/  FMUL R5, R39.reuse, R42 ;  /* 0x0000002a27057220 */ /* 0x040fe40000400000 */
[C---:B------:R-:W-:Y:S02]  /*94c0*/  FMUL R28, R39.reuse, R34 ;  /* 0x00000022271c7220 */ /* 0x040fe40000400000 */
[----:B------:R-:W-:-:S02]  /*94d0*/  FMUL R35, R39, R134 ;  /* 0x0000008627237220 */ /* 0x000fc40000400000 */
[C---:B------:R-:W-:Y:S02]  /*94e0*/  FMUL R37, R39.reuse, R138 ;  /* 0x0000008a27257220 */ /* 0x040fe40000400000 */
[----:B------:R-:W-:Y:S02]  /*94f0*/  FMUL R38, R39, R140 ;  /* 0x0000008c27267220 */ /* 0x000fe40000400000 */
[----:B------:R-:W-:Y:S02]  /*9500*/  FMUL R67, R59, R30 ;  /* 0x0000001e3b437220 */ /* 0x000fe40000400000 */
        /* <DEDUP_REMOVED lines=9> */
[C---:B------:R-:W-:Y:S02]  /*95a0*/  FMUL R74, R39.reuse, R74 ;  /* 0x0000004a274a7220 */ /* 0x040fe40000400000 */
[C---:B------:R-:W-:Y:S02]  /*95b0*/  FMUL R3, R39.reuse, R211 ;  /* 0x000000d327037220 */ /* 0x040fe40000400000 */
[C---:B------:R-:W-:Y:S02]  /*95c0*/  FMUL R72, R39.reuse, R210 ;  /* 0x000000d227487220 */ /* 0x040fe40000400000 */
[C---:B------:R-:W-:Y:S02]  /*95d0*/  FMUL R89, R39.reuse, R195 ;  /* 0x000000c327597220 */ /* 0x040fe40000400000 */
[C---:B------:R-:W-:Y:S02]  /*95e0*/  FMUL R82, R39.reuse, R194 ;  /* 0x000000c227527220 */ /* 0x040fe40000400000 */
[----:B------:R-:W-:-:S02]  /*95f0*/  FMUL R90, R39, R191 ;  /* 0x000000bf275a7220 */ /* 0x000fc40000400000 */
[C---:B------:R-:W-:Y:S02]  /*9600*/  FMUL R83, R39.reuse, R190 ;  /* 0x000000be27537220 */ /* 0x040fe40000400000 */
[C---:B------:R-:W-:Y:S02]  /*9610*/  FMUL R32, R39.reuse, R98 ;  /* 0x0000006227207220 */ /* 0x040fe40000400000 */
[C---:B------:R-:W-:Y:S02]  /*9620*/  FMUL R34, R39.reuse, R102 ;  /* 0x0000006627227220 */ /* 0x040fe40000400000 */
[C---:B------:R-:W-:Y:S02]  /*9630*/  FMUL R27, R39.reuse, R142 ;  /* 0x0000008e271b7220 */ /* 0x040fe40000400000 */
[C---:B------:R-:W-:Y:S02]  /*9640*/  FMUL R40, R39.reuse, R144 ;  /* 0x0000009027287220 */ /* 0x040fe40000400000 */
[----:B------:R-:W-:-:S02]  /*9650*/  FMUL R41, R39, R4 ;  /* 0x0000000427297220 */ /* 0x000fc40000400000 */
[----:B------:R-:W-:Y:S01]  /*9660*/  FMUL R25, R39, R75 ;  /* 0x0000004b27197220 */ /* 0x000fe20000400000 */
[----:B------:R-:W-:Y:S01]  /*9670*/  F2FP.BF16.PACK_AB R27, R27, R40 ;  /* 0x000000281b1b723e */ /* 0x000fe200000010ff */
[C---:B------:R-:W-:Y:S01]  /*9680*/  FMUL R42, R39.reuse, R2 ;  /* 0x00000002272a7220 */ /* 0x040fe20000400000 */
[----:B------:R-:W-:Y:S01]  /*9690*/  F2FP.BF16.PACK_AB R26, R26, R41 ;  /* 0x000000291a1a723e */ /* 0x000fe200000010ff */
[C---:B------:R-:W-:Y:S02]  /*96a0*/  FMUL R47, R39.reuse, R66 ;  /* 0x00000042272f7220 */ /* 0x040fe40000400000 */
[----:B------:R-:W-:Y:S01]  /*96b0*/  FMUL R134, R39, R58 ;  /* 0x0000003a27867220 */ /* 0x000fe20000400000 */
[----:B------:R-:W-:Y:S01]  /*96c0*/  F2FP.BF16.PACK_AB R25, R25, R42 ;  /* 0x0000002a1919723e */ /* 0x000fe200000010ff */
[C---:B------:R-:W-:Y:S02]  /*96d0*/  FMUL R133, R39.reuse, R133 ;  /* 0x0000008527857220 */ /* 0x040fe40000400000 */
[----:B------:R-:W-:-:S02]  /*96e0*/  FMUL R136, R39, R136 ;  /* 0x0000008827887220 */ /* 0x000fc40000400000 */
[C---:B------:R-:W-:Y:S02]  /*96f0*/  FMUL R135, R39.reuse, R215 ;  /* 0x000000d727877220 */ /* 0x040fe40000400000 */
[C---:B------:R-:W-:Y:S02]  /*9700*/  FMUL R138, R39.reuse, R214 ;  /* 0x000000d6278a7220 */ /* 0x040fe40000400000 */
[C---:B------:R-:W-:Y:S02]  /*9710*/  FMUL R137, R39.reuse, R219 ;  /* 0x000000db27897220 */ /* 0x040fe40000400000 */
[----:B------:R-:W-:Y:S02]  /*9720*/  FMUL R140, R39, R218 ;  /* 0x000000da278c7220 */ /* 0x000fe40000400000 */
[----:B------:R-:W-:Y:S02]  /*9730*/  FMUL R30, R59, R36 ;  /* 0x000000243b1e7220 */ /* 0x000fe40000400000 */
[----:B------:R-:W-:-:S02]  /*9740*/  @!P2 FMUL R119, R119, 16777216 ;  /* 0x4b8000007777a820 */ /* 0x000fc40000400000 */
[----:B------:R-:W-:Y:S01]  /*9750*/  @!P2 FMUL R118, R118, 16777216 ;  /* 0x4b8000007676a820 */ /* 0x000fe20000400000 */
[----:B------:R-:W-:Y:S01]  /*9760*/  F2FP.BF16.PACK_AB R67, R67, R30 ;  /* 0x0000001e4343723e */ /* 0x000fe200000010ff */
        /* <DEDUP_REMOVED lines=15> */
[----:B------:R-:W-:Y:S01]  /*9860*/  @!P2 FMUL R198, R198, 16777216 ;  /* 0x4b800000c6c6a820 */ /* 0x000fe20000400000 */
[----:B------:R-:W-:Y:S01]  /*9870*/  FSETP.NEU.AND P2, PT, R43, RZ, PT ;  /* 0x000000ff2b00720b */ /* 0x000fe20003f4d000 */
[----:B------:R-:W-:-:S02]  /*9880*/  @!P0 FMUL R21, R21, 16777216 ;  /* 0x4b80000015158820 */ /* 0x000fc40000400000 */
[C---:B------:R-:W-:Y:S02]  /*9890*/  FMUL R75, R59.reuse, R88 ;  /* 0x000000583b4b7220 */ /* 0x040fe40000400000 */
[C---:B------:R-:W-:Y:S02]  /*98a0*/  FMUL R66, R59.reuse, R33 ;  /* 0x000000213b427220 */ /* 0x040fe40000400000 */
[C---:B------:R-:W-:Y:S02]  /*98b0*/  FMUL R36, R59.reuse, R18 ;  /* 0x000000123b247220 */ /* 0x040fe40000400000 */
[C---:B------:R-:W-:Y:S02]  /*98c0*/  FMUL R39, R59.reuse, R17 ;  /* 0x000000113b277220 */ /* 0x040fe40000400000 */
[----:B------:R-:W-:Y:S02]  /*98d0*/  FMUL R142, R59, R56 ;  /* 0x000000383b8e7220 */ /* 0x000fe40000400000 */
        /* <DEDUP_REMOVED lines=30> */
[----:B------:R-:W-:-:S02]  /*9ac0*/  FMUL R4, R59, R96 ;  /* 0x000000603b047220 */ /* 0x000fc40000400000 */
        /* <DEDUP_REMOVED lines=8> */
[C---:B------:R-:W-:Y:S01]  /*9b50*/  FMUL R64, R59.reuse, R64 ;  /* 0x000000403b407220 */ /* 0x040fe20000400000 */
[----:B------:R-:W-:Y:S01]  /*9b60*/  F2FP.BF16.PACK_AB R66, R66, R33 ;  /* 0x000000214242723e */ /* 0x000fe200000010ff */
        /* <DEDUP_REMOVED lines=15> */
[C---:B------:R-:W-:Y:S02]  /*9c60*/  FMUL R217, R59.reuse, R217 ;  /* 0x000000d93bd97220 */ /* 0x040fe40000400000 */
[----:B------:R-:W-:Y:S01]  /*9c70*/  FMUL R216, R59, R216 ;  /* 0x000000d83bd87220 */ /* 0x000fe20000400000 */
[----:B------:R-:W-:Y:S01]  /*9c80*/  F2FP.BF16.PACK_AB R17, R17, R212 ;  /* 0x000000d41111723e */ /* 0x000fe200000010ff */
[----:B0-----:R-:W-:-:S02]  /*9c90*/  FMUL R95, R8, R115 ;  /* 0x00000073085f7220 */ /* 0x001fc40000400000 */
[C---:B------:R-:W-:Y:S02]  /*9ca0*/  FMUL R97, R8.reuse, R111 ;  /* 0x0000006f08617220 */ /* 0x040fe40000400000 */
[C---:B------:R-:W-:Y:S02]  /*9cb0*/  FMUL R98, R8.reuse, R110 ;  /* 0x0000006e08627220 */ /* 0x040fe40000400000 */
[C---:B------:R-:W-:Y:S02]  /*9cc0*/  FMUL R99, R8.reuse, R107 ;  /* 0x0000006b08637220 */ /* 0x040fe40000400000 */
[----:B------:R-:W-:Y:S02]  /*9cd0*/  FMUL R56, R8, R15 ;  /* 0x0000000f08387220 */ /* 0x000fe40000400000 */
[----:B------:R-:W-:Y:S01]  /*9ce0*/  @!P0 FMUL R180, R180, 16777216 ;  /* 0x4b800000b4b48820 */ /* 0x000fe20000400000 */
[----:B------:R-:W-:Y:S01]  /*9cf0*/  ISETP.GE.U32.AND P0, PT, R24, 0x7f800000, PT ;  /* 0x7f8000001800780c */ /* 0x000fe20003f06070 */
[----:B------:R-:W-:-:S02]  /*9d00*/  FMUL R96, R8, R114 ;  /* 0x0000007208607220 */ /* 0x000fc40000400000 */
[C---:B------:R-:W-:Y:S02]  /*9d10*/  FMUL R102, R8.reuse, R106 ;  /* 0x0000006a08667220 */ /* 0x040fe40000400000 */
[C---:B------:R-:W-:Y:S02]  /*9d20*/  FMUL R59, R8.reuse, R103 ;  /* 0x00000067083b7220 */ /* 0x040fe40000400000 */
[C---:B------:R-:W-:Y:S02]  /*9d30*/  FMUL R58, R8.reuse, R23 ;  /* 0x00000017083a7220 */ /* 0x040fe40000400000 */
[C---:B------:R-:W-:Y:S02]  /*9d40*/  FMUL R107, R8.reuse, R14 ;  /* 0x0000000e086b7220 */ /* 0x040fe40000400000 */
[C---:B------:R-:W-:Y:S02]  /*9d50*/  FMUL R110, R8.reuse, R13 ;  /* 0x0000000d086e7220 */ /* 0x040fe40000400000 */
[----:B------:R-:W-:Y:S01]  /*9d60*/  FMUL R111, R8, R12 ;  /* 0x0000000c086f7220 */ /* 0x000fe20000400000 */
[----:B------:R-:W-:Y:S01]  /*9d70*/  F2FP.BF16.PACK_AB R56, R56, R107 ;  /* 0x0000006b3838723e */ /* 0x000fe200000010ff */
[----:B------:R-:W-:-:S02]  /*9d80*/  FMUL R115, R8, R62 ;  /* 0x0000003e08737220 */ /* 0x000fc40000400000 */
[C---:B------:R-:W-:Y:S02]  /*9d90*/  FMUL R15, R8.reuse, R51 ;  /* 0x00000033080f7220 */ /* 0x040fe40000400000 */
[C---:B------:R-:W-:Y:S01]  /*9da0*/  FMUL R91, R8.reuse, R119 ;  /* 0x00000077085b7220 */ /* 0x040fe20000400000 */
[----:B------:R-:W-:Y:S01]  /*9db0*/  MOV R119, c[0x0][0x1c8] ;  /* 0x0000720000777a02 */ /* 0x000fe20000000f00 */
[C---:B------:R-:W-:Y:S02]  /*9dc0*/  FMUL R94, R8.reuse, R118 ;  /* 0x00000076085e7220 */ /* 0x040fe40000400000 */
[C---:B------:R-:W-:Y:S01]  /*9dd0*/  FMUL R106, R8.reuse, R16 ;  /* 0x00000010086a7220 */ /* 0x040fe20000400000 */
[----:B------:R-:W-:Y:S01]  /*9de0*/  F2FP.BF16.PACK_AB R16, R217, R216 ;  /* 0x000000d8d910723e */ /* 0x000fe200000010ff */
[C---:B------:R-:W-:Y:S01]  /*9df0*/  FMUL R103, R8.reuse, R22 ;  /* 0x0000001608677220 */ /* 0x040fe20000400000 */
[----:B------:R-:W-:Y:S01]  /*9e00*/  F2FP.BF16.PACK_AB R22, R133, R136 ;  /* 0x000000888516723e */ /* 0x000fe200000010ff */
[C---:B------:R-:W-:Y:S01]  /*9e10*/  FMUL R131, R8.reuse, R131 ;  /* 0x0000008308837220 */ /* 0x040fe20000400000 */
[----:B------:R-:W-:Y:S01]  /*9e20*/  F2FP.BF16.PACK_AB R59, R59, R106 ;  /* 0x0000006a3b3b723e */ /* 0x000fe200000010ff */
[----:B------:R-:W-:Y:S01]  /*9e30*/  FMUL R130, R8, R130 ;  /* 0x0000008208827220 */ /* 0x000fe20000400000 */
[----:B------:R-:W-:Y:S01]  /*9e40*/  F2FP.BF16.PACK_AB R58, R58, R103 ;  /* 0x000000673a3a723e */ /* 0x000fe200000010ff */
[C---:B------:R-:W-:Y:S01]  /*9e50*/  FMUL R79, R8.reuse, R79 ;  /* 0x0000004f084f7220 */ /* 0x040fe20000400000 */
[C---:B------:R-:W-:Y:S01]  /*9e60*/  SHF.L.U32 R189, R119.reuse, 0x6, RZ ;  /* 0x0000000677bd7819 */ /* 0x040fe200000006ff */
[C---:B------:R-:W-:Y:S01]  /*9e70*/  FMUL R78, R8.reuse, R78 ;  /* 0x0000004e084e7220 */ /* 0x040fe20000400000 */
[----:B------:R-:W-:Y:S01]  /*9e80*/  LEA R191, R119, R119, 0x6 ;  /* 0x0000007777bf7211 */ /* 0x000fe200078e30ff */
[----:B------:R-:W-:-:S02]  /*9e90*/  FMUL R71, R8, R71 ;  /* 0x0000004708477220 */ /* 0x000fc40000400000 */
[C---:B------:R-:W-:Y:S02]  /*9ea0*/  FMUL R70, R8.reuse, R70 ;  /* 0x0000004608467220 */ /* 0x040fe40000400000 */
[C---:B------:R-:W-:Y:S02]  /*9eb0*/  FMUL R114, R8.reuse, R63 ;  /* 0x0000003f08727220 */ /* 0x040fe40000400000 */
[C---:B------:R-:W-:Y:S02]  /*9ec0*/  FMUL R50, R8.reuse, R50 ;  /* 0x0000003208327220 */ /* 0x040fe40000400000 */
[C---:B------:R-:W-:Y:S02]  /*9ed0*/  FMUL R14, R8.reuse, R183 ;  /* 0x000000b7080e7220 */ /* 0x040fe40000400000 */
[C---:B------:R-:W-:Y:S01]  /*9ee0*/  FMUL R23, R8.reuse, R182 ;  /* 0x000000b608177220 */ /* 0x040fe20000400000 */
[----:B------:R-:W-:Y:S01]  /*9ef0*/  F2FP.BF16.PACK_AB R15, R15, R50 ;  /* 0x000000320f0f723e */ /* 0x000fe200000010ff */
[C---:B------:R-:W-:Y:S01]  /*9f00*/  FMUL R13, R8.reuse, R187 ;  /* 0x000000bb080d7220 */ /* 0x040fe20000400000 */
[----:B------:R-:W-:Y:S01]  /*9f10*/  LEA R187, R119, -R119, 0x6 ;  /* 0x8000007777bb7211 */ /* 0x000fe200078e30ff */
[----:B------:R-:W-:Y:S01]  /*9f20*/  FMUL R186, R8, R186 ;  /* 0x000000ba08ba7220 */ /* 0x000fe20000400000 */
[----:B------:R-:W-:Y:S01]  /*9f30*/  F2FP.BF16.PACK_AB R14, R14, R23 ;  /* 0x000000170e0e723e */ /* 0x000fe200000010ff */
[----:B------:R-:W-:-:S02]  /*9f40*/  FMUL R12, R8, R199 ;  /* 0x000000c7080c7220 */ /* 0x000fc40000400000 */
[----:B------:R-:W-:Y:S01]  /*9f50*/  FMUL R51, R8, R198 ;  /* 0x000000c608337220 */ /* 0x000fe20000400000 */
[----:B------:R-:W-:Y:S01]  /*9f60*/  F2FP.BF16.PACK_AB R13, R13, R186 ;  /* 0x000000ba0d0d723e */ /* 0x000fe200000010ff */
[C---:B-1----:R-:W-:Y:S02]  /*9f70*/  FMUL R62, R11.reuse, R21 ;  /* 0x000000150b3e7220 */ /* 0x042fe40000400000 */
[C---:B------:R-:W-:Y:S01]  /*9f80*/  FMUL R117, R11.reuse, R117 ;  /* 0x000000750b757220 */ /* 0x040fe20000400000 */
[----:B------:R-:W-:Y:S01]  /*9f90*/  F2FP.BF16.PACK_AB R12, R12, R51 ;  /* 0x000000330c0c723e */ /* 0x000fe200000010ff */
[C---:B------:R-:W-:Y:S01]  /*9fa0*/  FMUL R116, R11.reuse, R116 ;  /* 0x000000740b747220 */ /* 0x040fe20000400000 */
[----:B------:R-:W-:Y:S01]  /*9fb0*/  MOV R51, 0x3dc6b27f ;  /* 0x3dc6b27f00337802 */ /* 0x000fe20000000f00 */
[C---:B------:R-:W-:Y:S02]  /*9fc0*/  FMUL R113, R11.reuse, R113 ;  /* 0x000000710b717220 */ /* 0x040fe40000400000 */
[C---:B------:R-:W-:Y:S01]  /*9fd0*/  FMUL R112, R11.reuse, R112 ;  /* 0x000000700b707220 */ /* 0x040fe20000400000 */
[----:B------:R0:W-:Y:S01]  /*9fe0*/  STS.128 [R80+0x80], R12 ;  /* 0x0000800c50007388 */ /* 0x0001e20000000c00 */
[----:B------:R-:W-:Y:S01]  /*9ff0*/  FMUL R109, R11, R109 ;  /* 0x0000006d0b6d7220 */ /* 0x000fe20000400000 */
[----:B------:R-:W-:Y:S01]  /*a000*/  F2FP.BF16.PACK_AB R107, R117, R116 ;  /* 0x00000074756b723e */ /* 0x000fe200000010ff */
[----:B------:R-:W-:Y:S01]  /*a010*/  FMUL R108, R11, R108 ;  /* 0x0000006c0b6c7220 */ /* 0x000fe20000400000 */
[----:B------:R-:W-:Y:S01]  /*a020*/  F2FP.BF16.PACK_AB R106, R113, R112 ;  /* 0x00000070716a723e */ /* 0x000fe200000010ff */
[----:B------:R-:W-:-:S02]  /*a030*/  FMUL R105, R11, R105 ;  /* 0x000000690b697220 */ /* 0x000fc40000400000 */
[C---:B------:R-:W-:Y:S02]  /*a040*/  FMUL R104, R11.reuse, R104 ;  /* 0x000000680b687220 */ /* 0x040fe40000400000 */
[C---:B------:R-:W-:Y:S02]  /*a050*/  FMUL R101, R11.reuse, R101 ;  /* 0x000000650b657220 */ /* 0x040fe40000400000 */
[----:B------:R-:W-:Y:S01]  /*a060*/  FMUL R100, R11, R100 ;  /* 0x000000640b647220 */ /* 0x000fe20000400000 */
[----:B------:R-:W-:Y:S01]  /*a070*/  F2FP.BF16.PACK_AB R104, R105, R104 ;  /* 0x000000686968723e */ /* 0x000fe200000010ff */
[C---:B------:R-:W-:Y:S01]  /*a080*/  FMUL R63, R11.reuse, R20 ;  /* 0x000000140b3f7220 */ /* 0x040fe20000400000 */
[----:B------:R-:W-:Y:S01]  /*a090*/  IADD3 R20, R24, -R19, RZ ;  /* 0x8000001318147210 */ /* 0x000fe20007ffe0ff */
[----:B------:R-:W-:Y:S01]  /*a0a0*/  FMUL R129, R11, R129 ;  /* 0x000000810b817220 */ /* 0x000fe20000400000 */
[----:B------:R-:W-:Y:S01]  /*a0b0*/  F2FP.BF16.PACK_AB R19, R139, R142 ;  /* 0x0000008e8b13723e */ /* 0x000fe200000010ff */
[C---:B------:R-:W-:Y:S01]  /*a0c0*/  FMUL R128, R11.reuse, R128 ;  /* 0x000000800b807220 */ /* 0x040fe20000400000 */
[----:B0-----:R-:W-:Y:S01]  /*a0d0*/  F2FP.BF16.PACK_AB R12, R114, R115 ;  /* 0x00000073720c723e */ /* 0x001fe200000010ff */
[----:B------:R-:W-:Y:S01]  /*a0e0*/  FMUL R93, R11, R93 ;  /* 0x0000005d0b5d7220 */ /* 0x000fe20000400000 */
[----:B------:R-:W-:Y:S01]  /*a0f0*/  F2FP.BF16.PACK_AB R13, R71, R70 ;  /* 0x00000046470d723e */ /* 0x000fe200000010ff */
[C---:B------:R-:W-:Y:S01]  /*a100*/  FMUL R92, R11.reuse, R92 ;  /* 0x0000005c0b5c7220 */ /* 0x040fe20000400000 */
[----:B------:R0:W-:Y:S01]  /*a110*/  STS.128 [R80+0x400], R16 ;  /* 0x0004001050007388 */ /* 0x0001e20000000c00 */
[----:B------:R-:W-:Y:S01]  /*a120*/  FMUL R85, R11, R85 ;  /* 0x000000550b557220 */ /* 0x000fe20000400000 */
[----:B------:R-:W-:Y:S01]  /*a130*/  F2FP.BF16.PACK_AB R14, R79, R78 ;  /* 0x0000004e4f0e723e */ /* 0x000fe200000010ff */
[C---:B------:R-:W-:Y:S01]  /*a140*/  FMUL R84, R11.reuse, R84 ;  /* 0x000000540b547220 */ /* 0x040fe20000400000 */
[----:B------:R-:W-:Y:S01]  /*a150*/  F2FP.BF16.PACK_AB R15, R110, R111 ;  /* 0x0000006f6e0f723e */ /* 0x000fe200000010ff */
[----:B------:R-:W-:Y:S01]  /*a160*/  FMUL R77, R11, R77 ;  /* 0x0000004d0b4d7220 */ /* 0x000fe20000400000 */
[----:B------:R-:W-:Y:S01]  /*a170*/  F2FP.BF16.PACK_AB R105, R109, R108 ;  /* 0x0000006c6d69723e */ /* 0x000fe200000010ff */
[----:B------:R-:W-:Y:S01]  /*a180*/  FMUL R76, R11, R76 ;  /* 0x0000004c0b4c7220 */ /* 0x000fe20000400000 */
[----:B------:R-:W-:Y:S01]  /*a190*/  F2FP.BF16.PACK_AB R70, R3, R72 ;  /* 0x000000480346723e */ /* 0x000fe200000010ff */
[C---:B------:R-:W-:Y:S01]  /*a1a0*/  FMUL R69, R11.reuse, R69 ;  /* 0x000000450b457220 */ /* 0x040fe20000400000 */
[----:B------:R-:W-:Y:S01]  /*a1b0*/  F2FP.BF16.PACK_AB R71, R74, R5 ;  /* 0x000000054a47723e */ /* 0x000fe200000010ff */
[----:B------:R-:W-:Y:S01]  /*a1c0*/  FMUL R68, R11, R68 ;  /* 0x000000440b447220 */ /* 0x000fe20000400000 */
[----:B------:R-:W-:Y:S01]  /*a1d0*/  SHF.L.U32 R3, R119, 0x1, RZ ;  /* 0x0000000177037819 */ /* 0x000fe200000006ff */
[----:B------:R-:W-:-:S02]  /*a1e0*/  FMUL R61, R11, R61 ;  /* 0x0000003d0b3d7220 */ /* 0x000fc40000400000 */
[C---:B------:R-:W-:Y:S01]  /*a1f0*/  FMUL R60, R11.reuse, R60 ;  /* 0x0000003c0b3c7220 */ /* 0x040fe20000400000 */
[----:B0-----:R-:W-:Y:S01]  /*a200*/  F2FP.BF16.PACK_AB R18, R62, R63 ;  /* 0x0000003f3e12723e */ /* 0x001fe200000010ff */
        /* <DEDUP_REMOVED lines=16> */
[----:B------:R-:W-:-:S02]  /*a310*/  FADD R52, R52, -1 ;  /* 0xbf80000034347421 */ /* 0x000fc40000000000 */
[----:B------:R-:W-:Y:S01]  /*a320*/  FADD R53, R53, -1 ;  /* 0xbf80000035357421 */ /* 0x000fe20000000000 */
[----:B------:R-:W-:Y:S01]  /*a330*/  F2FP.BF16.PACK_AB R10, R10, R11 ;  /* 0x0000000b0a0a723e */ /* 0x000fe200000010ff */
[----:B------:R-:W-:Y:S01]  /*a340*/  FADD R54, R54, -1 ;  /* 0xbf80000036367421 */ /* 0x000fe20000000000 */
[----:B------:R-:W-:Y:S01]  /*a350*/  F2FP.BF16.PACK_AB R11, R49, R48 ;  /* 0x00000030310b723e */ /* 0x000fe200000010ff */
[----:B------:R-:W-:Y:S01]  /*a360*/  FADD R48, R20, -1 ;  /* 0xbf80000014307421 */ /* 0x000fe20000000000 */
[----:B------:R-:W-:Y:S01]  /*a370*/  F2FP.BF16.PACK_AB R20, R137, R140 ;  /* 0x0000008c8914723e */ /* 0x000fe200000010ff */
[C---:B------:R-:W-:Y:S02]  /*a380*/  IMAD R133, R119.reuse, 0x24, RZ ;  /* 0x0000002477857824 */ /* 0x040fe400078e02ff */
[----:B------:R0:W-:Y:S01]  /*a390*/  STS.128 [R80], R8 ;  /* 0x0000000850007388 */ /* 0x0001e20000000c00 */
[----:B------:R-:W-:Y:S02]  /*a3a0*/  FFMA.FTZ R23, R48, R51, -0.16845393180847167969 ;  /* 0xbe2c7f3030177423 */ /* 0x000fe40000010033 */
[----:B------:R-:W-:-:S02]  /*a3b0*/  IMAD R137, R119, 0x26, RZ ;  /* 0x0000002677897824 */ /* 0x000fc400078e02ff */
[C---:B------:R-:W-:Y:S01]  /*a3c0*/  FFMA.FTZ R49, R48.reuse, R23, 0.1716887056827545166 ;  /* 0x3e2fcf2a30317423 */ /* 0x040fe20000010017 */
[----:B------:R-:W-:Y:S01]  /*a3d0*/  F2FP.BF16.PACK_AB R23, R127, R134 ;  /* 0x000000867f17723e */ /* 0x000fe200000010ff */
[C---:B------:R-:W-:Y:S02]  /*a3e0*/  IMAD R141, R119.reuse, 0x28, RZ ;  /* 0x00000028778d7824 */ /* 0x040fe400078e02ff */
[C---:B------:R-:W-:Y:S02]  /*a3f0*/  FFMA.FTZ R49, R48.reuse, R49, -0.17900948226451873779 ;  /* 0xbe374e4330317423 */ /* 0x040fe40000010031 */
[----:B------:R1:W-:Y:S01]  /*a400*/  STS.128 [R80+0x480], R20 ;  /* 0x0004801450007388 */ /* 0x0003e20000000c00 */
[----:B------:R-:W-:Y:S02]  /*a410*/  IMAD R145, R119, 0x2a, RZ ;  /* 0x0000002a77917824 */ /* 0x000fe400078e02ff */
[----:B------:R-:W-:Y:S02]  /*a420*/  FFMA.FTZ R49, R48, R49, 0.20512372255325317383 ;  /* 0x3e520bf430317423 */ /* 0x000fe40000010031 */
[-C--:B0-----:R-:W-:Y:S01]  /*a430*/  FFMA.FTZ R9, R52, R51.reuse, -0.16845393180847167969 ;  /* 0xbe2c7f3034097423 */ /* 0x081fe20000010033 */
[----:B------:R-:W-:Y:S01]  /*a440*/  @P5 MOV R10, 0x7f800000 ;  /* 0x7f800000000a5802 */ /* 0x000fe20000000f00 */
[----:B------:R-:W-:-:S02]  /*a450*/  FFMA.FTZ R8, R53, R51, -0.16845393180847167969 ;  /* 0xbe2c7f3035087423 */ /* 0x000fc40000010033 */
[----:B------:R-:W-:Y:S02]  /*a460*/  FFMA.FTZ R9, R52, R9, 0.1716887056827545166 ;  /* 0x3e2fcf2a34097423 */ /* 0x000fe40000010009 */
[----:B------:R-:W-:Y:S02]  /*a470*/  FFMA.FTZ R11, R54, R51, -0.16845393180847167969 ;  /* 0xbe2c7f30360b7423 */ /* 0x000fe40000010033 */
[----:B------:R-:W-:Y:S02]  /*a480*/  FFMA.FTZ R9, R52, R9, -0.17900948226451873779 ;  /* 0xbe374e4334097423 */ /* 0x000fe40000010009 */
[----:B------:R-:W-:Y:S01]  /*a490*/  FFMA.FTZ R8, R53, R8, 0.1716887056827545166 ;  /* 0x3e2fcf2a35087423 */ /* 0x000fe20000010008 */
[----:B-1----:R-:W-:Y:S01]  /*a4a0*/  F2FP.BF16.PACK_AB R23, R55, R120 ;  /* 0x000000783717723e */ /* 0x002fe200000010ff */
[----:B------:R-:W-:Y:S01]  /*a4b0*/  FFMA.FTZ R11, R54, R11, 0.1716887056827545166 ;  /* 0x3e2fcf2a360b7423 */ /* 0x000fe2000001000b */
[----:B------:R-:W-:Y:S01]  /*a4c0*/  F2FP.BF16.PACK_AB R20, R125, R132 ;  /* 0x000000847d14723e */ /* 0x000fe200000010ff */
[----:B------:R-:W-:Y:S01]  /*a4d0*/  FFMA.FTZ R9, R52, R9, 0.20512372255325317383 ;  /* 0x3e520bf434097423 */ /* 0x000fe20000010009 */
[----:B------:R-:W-:Y:S01]  /*a4e0*/  F2FP.BF16.PACK_AB R21, R121, R126 ;  /* 0x0000007e7915723e */ /* 0x000fe200000010ff */
[----:B------:R-:W-:Y:S01]  /*a4f0*/  FFMA.FTZ R8, R53, R8, -0.17900948226451873779 ;  /* 0xbe374e4335087423 */ /* 0x000fe20000010008 */
[----:B------:R-:W-:Y:S01]  /*a500*/  F2FP.BF16.PACK_AB R22, R57, R124 ;  /* 0x0000007c3916723e */ /* 0x000fe200000010ff */
[----:B------:R-:W-:Y:S01]  /*a510*/  FFMA.FTZ R11, R54, R11, -0.17900948226451873779 ;  /* 0xbe374e43360b7423 */ /* 0x000fe2000001000b */
[----:B------:R-:W-:Y:S01]  /*a520*/  BAR.SYNC.DEFER_BLOCKING 0x0 ;  /* 0x0000000000007b1d */ /* 0x000fe20000010000 */
[----:B------:R-:W-:Y:S01]  /*a530*/  FFMA.FTZ R9, R52, R9, -0.24046532809734344482 ;  /* 0xbe763c8b34097423 */ /* 0x000fe20000010009 */
[----:B------:R-:W-:Y:S01]  /*a540*/  F2FP.BF16.PACK_AB R57, R131, R130 ;  /* 0x000000828339723e */ /* 0x000fe200000010ff */
[----:B------:R-:W-:-:S02]  /*a550*/  FFMA.FTZ R49, R48, R49, -0.24046532809734344482 ;  /* 0xbe763c8b30317423 */ /* 0x000fc40000010031 */
[C---:B------:R-:W-:Y:S02]  /*a560*/  FFMA.FTZ R8, R53.reuse, R8, 0.20512372255325317383 ;  /* 0x3e520bf435087423 */ /* 0x040fe40000010008 */
[----:B------:R-:W-:Y:S02]  /*a570*/  FFMA.FTZ R11, R54, R11, 0.20512372255325317383 ;  /* 0x3e520bf4360b7423 */ /* 0x000fe4000001000b */
[----:B------:R-:W-:Y:S02]  /*a580*/  FFMA.FTZ R9, R52, R9, 0.28857114911079406738 ;  /* 0x3e93bf9934097423 */ /* 0x000fe40000010009 */
[----:B------:R-:W-:Y:S02]  /*a590*/  FFMA.FTZ R49, R48, R49, 0.28857114911079406738 ;  /* 0x3e93bf9930317423 */ /* 0x000fe40000010031 */
[----:B------:R-:W-:Y:S02]  /*a5a0*/  FFMA.FTZ R8, R53, R8, -0.24046532809734344482 ;  /* 0xbe763c8b35087423 */ /* 0x000fe40000010008 */
[----:B------:R-:W-:-:S02]  /*a5b0*/  FFMA.FTZ R11, R54, R11, -0.24046532809734344482 ;  /* 0xbe763c8b360b7423 */ /* 0x000fc4000001000b */
[----:B------:R-:W-:Y:S02]  /*a5c0*/  FFMA.FTZ R9, R52, R9, -0.36067417263984680176 ;  /* 0xbeb8aa4934097423 */ /* 0x000fe40000010009 */
[----:B------:R-:W-:Y:S02]  /*a5d0*/  FFMA.FTZ R49, R48, R49, -0.36067417263984680176 ;  /* 0xbeb8aa4930317423 */ /* 0x000fe40000010031 */
[----:B------:R-:W-:Y:S02]  /*a5e0*/  FFMA.FTZ R8, R53, R8, 0.28857114911079406738 ;  /* 0x3e93bf9935087423 */ /* 0x000fe40000010008 */
[----:B------:R-:W-:Y:S02]  /*a5f0*/  FFMA.FTZ R11, R54, R11, 0.28857114911079406738 ;  /* 0x3e93bf99360b7423 */ /* 0x000fe4000001000b */
[----:B------:R-:W-:Y:S02]  /*a600*/  FFMA.FTZ R9, R52, R9, 0.48089820146560668945 ;  /* 0x3ef6384a34097423 */ /* 0x000fe40000010009 */
[----:B------:R-:W-:-:S02]  /*a610*/  FFMA.FTZ R49, R48, R49, 0.48089820146560668945 ;  /* 0x3ef6384a30317423 */ /* 0x000fc40000010031 */
[C---:B------:R-:W-:Y:S02]  /*a620*/  FFMA.FTZ R8, R53.reuse, R8, -0.36067417263984680176 ;  /* 0xbeb8aa4935087423 */ /* 0x040fe40000010008 */
[----:B------:R-:W-:Y:S02]  /*a630*/  FFMA.FTZ R11, R54, R11, -0.36067417263984680176 ;  /* 0xbeb8aa49360b7423 */ /* 0x000fe4000001000b */
[----:B------:R-:W-:Y:S02]  /*a640*/  FFMA.FTZ R9, R52, R9, -0.72134751081466674805 ;  /* 0xbf38aa3b34097423 */ /* 0x000fe40000010009 */
[----:B------:R-:W-:Y:S02]  /*a650*/  FFMA.FTZ R49, R48, R49, -0.72134751081466674805 ;  /* 0xbf38aa3b30317423 */ /* 0x000fe40000010031 */
[----:B------:R-:W-:Y:S02]  /*a660*/  FFMA.FTZ R8, R53, R8, 0.48089820146560668945 ;  /* 0x3ef6384a35087423 */ /* 0x000fe40000010008 */
[----:B------:R-:W-:-:S02]  /*a670*/  FFMA.FTZ R11, R54, R11, 0.48089820146560668945 ;  /* 0x3ef6384a360b7423 */ /* 0x000fc4000001000b */
[----:B------:R-:W-:Y:S02]  /*a680*/  FMUL R9, R52, R9 ;  /* 0x0000000934097220 */ /* 0x000fe40000400000 */
[----:B------:R-:W-:Y:S02]  /*a690*/  FMUL R49, R48, R49 ;  /* 0x0000003130317220 */ /* 0x000fe40000400000 */
[----:B------:R-:W-:Y:S02]  /*a6a0*/  FFMA.FTZ R8, R53, R8, -0.72134751081466674805 ;  /* 0xbf38aa3b35087423 */ /* 0x000fe40000010008 */
[----:B------:R-:W-:Y:S02]  /*a6b0*/  FFMA.FTZ R11, R54, R11, -0.72134751081466674805 ;  /* 0xbf38aa3b360b7423 */ /* 0x000fe4000001000b */
[----:B------:R-:W-:Y:S02]  /*a6c0*/  FMUL R9, R52, R9 ;  /* 0x0000000934097220 */ /* 0x000fe40000400000 */
[----:B------:R-:W-:-:S02]  /*a6d0*/  FMUL R49, R48, R49 ;  /* 0x0000003130317220 */ /* 0x000fc40000400000 */
[C---:B------:R-:W-:Y:S02]  /*a6e0*/  FMUL R8, R53.reuse, R8 ;  /* 0x0000000835087220 */ /* 0x040fe40000400000 */
[----:B------:R-:W-:Y:S02]  /*a6f0*/  FMUL R11, R54, R11 ;  /* 0x0000000b360b7220 */ /* 0x000fe40000400000 */
[----:B------:R-:W-:Y:S01]  /*a700*/  FFMA.FTZ R52, R52, 1.4426950216293334961, R9 ;  /* 0x3fb8aa3b34347823 */ /* 0x000fe20000010009 */
[----:B------:R-:W-:Y:S01]  /*a710*/  @P0 MOV R9, 0x7f800000 ;  /* 0x7f80000000090802 */ /* 0x000fe20000000f00 */
[----:B------:R-:W-:Y:S02]  /*a720*/  FFMA.FTZ R48, R48, 1.4426950216293334961, R49 ;  /* 0x3fb8aa3b30307823 */ /* 0x000fe40000010031 */
[----:B------:R-:W-:Y:S02]  /*a730*/  FMUL R8, R53, R8 ;  /* 0x0000000835087220 */ /* 0x000fe40000400000 */
[----:B------:R-:W-:-:S02]  /*a740*/  FMUL R11, R54, R11 ;  /* 0x0000000b360b7220 */ /* 0x000fc40000400000 */
[----:B------:R-:W-:Y:S01]  /*a750*/  FFMA.FTZ R53, R53, 1.4426950216293334961, R8 ;  /* 0x3fb8aa3b35357823 */ /* 0x000fe20000010008 */
[----:B------:R-:W-:Y:S01]  /*a760*/  @P1 MOV R8, 0x7f800000 ;  /* 0x7f80000000081802 */ /* 0x000fe20000000f00 */
[----:B------:R-:W-:Y:S02]  /*a770*/  FADD R225, R225, R48 ;  /* 0x00000030e1e17221 */ /* 0x000fe40000000000 */
[----:B------:R-:W-:Y:S01]  /*a780*/  @P0 FFMA.FTZ R225, R24, R9, +INF ;  /* 0x7f80000018e10423 */ /* 0x000fe20000010009 */
[----:B------:R-:W-:Y:S01]  /*a790*/  @P4 MOV R9, 0x7f800000 ;  /* 0x7f80000000094802 */ /* 0x000fe20000000f00 */
[----:B------:R-:W-:Y:S01]  /*a7a0*/  FFMA.FTZ R11, R54, 1.4426950216293334961, R11 ;  /* 0x3fb8aa3b360b7823 */ /* 0x000fe2000001000b */
[----:B------:R-:W-:Y:S01]  /*a7b0*/  FSETP.NEU.AND P0, PT, R46, RZ, PT ;  /* 0x000000ff2e00720b */ /* 0x000fe20003f0d000 */
[----:B------:R-:W-:Y:S01]  /*a7c0*/  FADD R223, R223, R52 ;  /* 0x00000034dfdf7221 */ /* 0x000fe20000000000 */
[----:B------:R-:W-:Y:S01]  /*a7d0*/  F2FP.BF16.PACK_AB R24, R44, R47 ;  /* 0x0000002f2c18723e */ /* 0x000fe200000010ff */
[----:B------:R-:W-:Y:S01]  /*a7e0*/  FADD R222, R222, R11 ;  /* 0x0000000bdede7221 */ /* 0x000fe20000000000 */
[----:B------:R-:W-:Y:S01]  /*a7f0*/  LDS.128 R48, [R227] ;  /* 0x00000000e3307984 */ /* 0x000fe20000000c00 */
[----:B------:R-:W-:Y:S01]  /*a800*/  FADD R224, R224, R53 ;  /* 0x00000035e0e07221 */ /* 0x000fe20000000000 */
[----:B------:R-:W-:Y:S01]  /*a810*/  F2FP.BF16.PACK_AB R11, R85, R84 ;  /* 0x00000054550b723e */ /* 0x000fe200000010ff */
[----:B------:R-:W-:Y:S01]  /*a820*/  @P1 FFMA.FTZ R223, R43, R8, +INF ;  /* 0x7f8000002bdf1423 */ /* 0x000fe20000010008 */
[C---:B------:R-:W-:Y:S01]  /*a830*/  FSETP.NEU.AND P1, PT, R45.reuse, RZ, PT ;  /* 0x000000ff2d00720b */ /* 0x040fe20003f2d000 */
[----:B------:R-:W-:Y:S01]  /*a840*/  @P5 FFMA.FTZ R222, R45, R10, +INF ;  /* 0x7f8000002dde5423 */ /* 0x000fe2000001000a */
[----:B------:R-:W0:Y:S01]  /*a850*/  LDS.128 R40, [R231] ;  /* 0x00000000e7287984 */ /* 0x000e220000000c00 */
[----:B------:R-:W-:Y:S01]  /*a860*/  @P4 FFMA.FTZ R224, R46, R9, +INF ;  /* 0x7f8000002ee04423 */ /* 0x000fe20000010009 */
[----:B------:R-:W-:Y:S01]  /*a870*/  F2FP.BF16.PACK_AB R8, R61, R60 ;  /* 0x0000003c3d08723e */ /* 0x000fe200000010ff */
[----:B------:R-:W-:Y:S01]  /*a880*/  IMAD R149, R119, 0x2c, RZ ;  /* 0x0000002c77957824 */ /* 0x000fe200078e02ff */
[----:B------:R-:W1:Y:S01]  /*a890*/  LDS.128 R44, [R230] ;  /* 0x00000000e62c7984 */ /* 0x000e620000000c00 */
[----:B------:R-:W-:Y:S01]  /*a8a0*/  F2FP.BF16.PACK_AB R9, R69, R68 ;  /* 0x000000444509723e */ /* 0x000fe200000010ff */
[----:B------:R-:W-:Y:S01]  /*a8b0*/  IMAD R153, R119, 0x2e, RZ ;  /* 0x0000002e77997824 */ /* 0x000fe200078e02ff */
[----:B------:R-:W-:Y:S01]  /*a8c0*/  F2FP.BF16.PACK_AB R10, R77, R76 ;  /* 0x0000004c4d0a723e */ /* 0x000fe200000010ff */
[----:B------:R-:W2:Y:S01]  /*a8d0*/  LDS.128 R52, [R226] ;  /* 0x00000000e2347984 */ /* 0x000ea20000000c00 */
[----:B------:R-:W-:Y:S01]  /*a8e0*/  F2FP.BF16.PACK_AB R60, R37, R38 ;  /* 0x00000026253c723e */ /* 0x000fe200000010ff */
[C---:B------:R-:W-:Y:S01]  /*a8f0*/  IMAD R77, R119.reuse, 0x1c, RZ ;  /* 0x0000001c774d7824 */ /* 0x040fe200078e02ff */
[----:B------:R-:W-:Y:S01]  /*a900*/  F2FP.BF16.PACK_AB R61, R34, R35 ;  /* 0x00000023223d723e */ /* 0x000fe200000010ff */
[----:B------:R-:W-:Y:S01]  /*a910*/  BAR.SYNC.DEFER_BLOCKING 0x0 ;  /* 0x0000000000007b1d */ /* 0x000fe20000010000 */
[----:B------:R-:W-:Y:S01]  /*a920*/  F2FP.BF16.PACK_AB R68, R90, R83 ;  /* 0x000000535a44723e */ /* 0x000fe200000010ff */
[----:B------:R-:W-:Y:S01]  /*a930*/  IMAD R157, R119, 0x30, RZ ;  /* 0x00000030779d7824 */ /* 0x000fe200078e02ff */
[----:B------:R-:W-:Y:S01]  /*a940*/  F2FP.BF16.PACK_AB R69, R89, R82 ;  /* 0x000000525945723e */ /* 0x000fe200000010ff */
[----:B------:R-:W-:Y:S01]  /*a950*/  IMAD R161, R119, 0x32, RZ ;  /* 0x0000003277a17824 */ /* 0x000fe200078e02ff */
[----:B------:R-:W-:Y:S01]  /*a960*/  FSEL R225, R225, -INF , P3 ;  /* 0xff800000e1e17808 */ /* 0x000fe20001800000 */
[C---:B------:R-:W-:Y:S01]  /*a970*/  IMAD R165, R119.reuse, 0x34, RZ ;  /* 0x0000003477a57824 */ /* 0x040fe200078e02ff */
[----:B------:R-:W-:Y:S01]  /*a980*/  FSEL R224, R224, -INF , P0 ;  /* 0xff800000e0e07808 */ /* 0x000fe20000000000 */
[----:B------:R-:W-:-:S02]  /*a990*/  IMAD R169, R119, 0x36, RZ ;  /* 0x0000003677a97824 */ /* 0x000fc400078e02ff */
[C---:B------:R-:W-:Y:S02]  /*a9a0*/  IMAD R173, R119.reuse, 0x38, RZ ;  /* 0x0000003877ad7824 */ /* 0x040fe400078e02ff */
[C---:B------:R-:W-:Y:S02]  /*a9b0*/  IMAD R177, R119.reuse, 0x3a, RZ ;  /* 0x0000003a77b17824 */ /* 0x040fe400078e02ff */
[C---:B------:R-:W-:Y:S02]  /*a9c0*/  IMAD R181, R119.reuse, 0x3c, RZ ;  /* 0x0000003c77b57824 */ /* 0x040fe400078e02ff */
[C---:B------:R-:W-:Y:S02]  /*a9d0*/  IMAD R185, R119.reuse, 0x3e, RZ ;  /* 0x0000003e77b97824 */ /* 0x040fe400078e02ff */
[C---:B------:R-:W-:Y:S02]  /*a9e0*/  IMAD R193, R119.reuse, 0x42, RZ ;  /* 0x0000004277c17824 */ /* 0x040fe400078e02ff */
[----:B------:R-:W-:-:S02]  /*a9f0*/  IMAD R197, R119, 0x44, RZ ;  /* 0x0000004477c57824 */ /* 0x000fc400078e02ff */
[C---:B------:R-:W-:Y:S01]  /*aa00*/  IMAD R205, R119.reuse, 0x48, RZ ;  /* 0x0000004877cd7824 */ /* 0x040fe200078e02ff */
[----:B------:R-:W-:Y:S01]  /*aa10*/  STS.128 [R80], R8 ;  /* 0x0000000850007388 */ /* 0x000fe20000000c00 */
[C---:B------:R-:W-:Y:S02]  /*aa20*/  IMAD R201, R119.reuse, 0x46, RZ ;  /* 0x0000004677c97824 */ /* 0x040fe400078e02ff */
[C---:B------:R-:W-:Y:S01]  /*aa30*/  IMAD R209, R119.reuse, 0x4a, RZ ;  /* 0x0000004a77d17824 */ /* 0x040fe200078e02ff */
[----:B------:R-:W-:Y:S01]  /*aa40*/  STS.128 [R80+0x80], R12 ;  /* 0x0000800c50007388 */ /* 0x000fe20000000c00 */
[C---:B------:R-:W-:Y:S02]  /*aa50*/  IMAD R217, R119.reuse, 0x4e, RZ ;  /* 0x0000004e77d97824 */ /* 0x040fe400078e02ff */
[C---:B------:R-:W-:Y:S01]  /*aa60*/  IMAD R131, R119.reuse, 0x23, RZ ;  /* 0x0000002377837824 */ /* 0x040fe200078e02ff */
[----:B------:R-:W-:Y:S01]  /*aa70*/  STS.128 [R80+0x400], R20 ;  /* 0x0004001450007388 */ /* 0x000fe20000000c00 */
[----:B------:R-:W-:-:S02]  /*aa80*/  IMAD R135, R119, 0x25, RZ ;  /* 0x0000002577877824 */ /* 0x000fc400078e02ff */
[C---:B------:R-:W-:Y:S01]  /*aa90*/  IMAD R213, R119.reuse, 0x4c, RZ ;  /* 0x0000004c77d57824 */ /* 0x040fe200078e02ff */
[----:B------:R-:W-:Y:S01]  /*aaa0*/  STS.128 [R80+0x480], R24 ;  /* 0x0004801850007388 */ /* 0x000fe20000000c00 */
[C---:B------:R-:W-:Y:S02]  /*aab0*/  IMAD R221, R119.reuse, 0x50, RZ ;  /* 0x0000005077dd7824 */ /* 0x040fe400078e02ff */
[C---:B------:R-:W-:Y:S01]  /*aac0*/  IMAD R139, R119.reuse, 0x27, RZ ;  /* 0x00000027778b7824 */ /* 0x040fe200078e02ff */
[----:B------:R-:W-:Y:S01]  /*aad0*/  BAR.SYNC.DEFER_BLOCKING 0x0 ;  /* 0x0000000000007b1d */ /* 0x000fe20000010000 */
[C---:B------:R-:W-:Y:S02]  /*aae0*/  IMAD R129, R119.reuse, 0x52, RZ ;  /* 0x0000005277817824 */ /* 0x040fe400078e02ff */
[C---:B------:R-:W-:Y:S02]  /*aaf0*/  IMAD R143, R119.reuse, 0x29, RZ ;  /* 0x00000029778f7824 */ /* 0x040fe400078e02ff */
[----:B------:R-:W-:-:S02]  /*ab00*/  IMAD R147, R119, 0x2b, RZ ;  /* 0x0000002b77937824 */ /* 0x000fc400078e02ff */
[C---:B------:R-:W-:Y:S02]  /*ab10*/  IMAD R151, R119.reuse, 0x2d, RZ ;  /* 0x0000002d77977824 */ /* 0x040fe400078e02ff */
[C---:B------:R-:W-:Y:S02]  /*ab20*/  IMAD R155, R119.reuse, 0x2f, RZ ;  /* 0x0000002f779b7824 */ /* 0x040fe400078e02ff */
[C---:B------:R-:W-:Y:S02]  /*ab30*/  IMAD R159, R119.reuse, 0x31, RZ ;  /* 0x00000031779f7824 */ /* 0x040fe400078e02ff */
[C---:B------:R-:W-:Y:S02]  /*ab40*/  IMAD R163, R119.reuse, 0x33, RZ ;  /* 0x0000003377a37824 */ /* 0x040fe400078e02ff */
[C---:B------:R-:W-:Y:S02]  /*ab50*/  IMAD R85, R119.reuse, 0x6c, RZ ;  /* 0x0000006c77557824 */ /* 0x040fe400078e02ff */
[----:B------:R-:W-:-:S02]  /*ab60*/  IMAD R89, R119, 0x6e, RZ ;  /* 0x0000006e77597824 */ /* 0x000fc400078e02ff */
[C---:B------:R-:W-:Y:S02]  /*ab70*/  IMAD R167, R119.reuse, 0x35, RZ ;  /* 0x0000003577a77824 */ /* 0x040fe400078e02ff */
[C---:B------:R-:W-:Y:S02]  /*ab80*/  IMAD R171, R119.reuse, 0x37, RZ ;  /* 0x0000003777ab7824 */ /* 0x040fe400078e02ff */
[C---:B------:R-:W-:Y:S01]  /*ab90*/  IMAD R93, R119.reuse, 0x70, RZ ;  /* 0x00000070775d7824 */ /* 0x040fe200078e02ff */
[----:B------:R-:W3:Y:S01]  /*aba0*/  LDS.128 R24, [R231] ;  /* 0x00000000e7187984 */ /* 0x000ee20000000c00 */
[C---:B------:R-:W-:Y:S02]  /*abb0*/  IMAD R101, R119.reuse, 0x74, RZ ;  /* 0x0000007477657824 */ /* 0x040fe400078e02ff */
[C---:B------:R-:W-:Y:S01]  /*abc0*/  IMAD R175, R119.reuse, 0x39, RZ ;  /* 0x0000003977af7824 */ /* 0x040fe200078e02ff */
[----:B------:R-:W4:Y:S01]  /*abd0*/  LDS.128 R36, [R230] ;  /* 0x00000000e6247984 */ /* 0x000f220000000c00 */
[----:B------:R-:W-:-:S02]  /*abe0*/  IMAD R109, R119, 0x78, RZ ;  /* 0x00000078776d7824 */ /* 0x000fc400078e02ff */
[C---:B------:R-:W-:Y:S01]  /*abf0*/  IMAD R113, R119.reuse, 0x7a, RZ ;  /* 0x0000007a77717824 */ /* 0x040fe200078e02ff */
[----:B------:R-:W5:Y:S01]  /*ac00*/  LDS.128 R32, [R227] ;  /* 0x00000000e3207984 */ /* 0x000f620000000c00 */
[C---:B------:R-:W-:Y:S02]  /*ac10*/  IMAD R121, R119.reuse, 0x7e, RZ ;  /* 0x0000007e77797824 */ /* 0x040fe400078e02ff */
[C---:B------:R-:W-:Y:S01]  /*ac20*/  IMAD R179, R119.reuse, 0x3b, RZ ;  /* 0x0000003b77b37824 */ /* 0x040fe200078e02ff */
[----:B------:R-:W0:Y:S01]  /*ac30*/  LDS.128 R28, [R226] ;  /* 0x00000000e21c7984 */ /* 0x000e220000000c00 */
[C---:B------:R-:W-:Y:S02]  /*ac40*/  IMAD R183, R119.reuse, 0x3d, RZ ;  /* 0x0000003d77b77824 */ /* 0x040fe400078e02ff */
[C---:B------:R-:W-:Y:S01]  /*ac50*/  IMAD R117, R119.reuse, 0x7c, RZ ;  /* 0x0000007c77757824 */ /* 0x040fe200078e02ff */
[----:B------:R-:W-:Y:S01]  /*ac60*/  BAR.SYNC.DEFER_BLOCKING 0x0 ;  /* 0x0000000000007b1d */ /* 0x000fe20000010000 */
        /* <DEDUP_REMOVED lines=9> */
[C---:B------:R-:W-:Y:S02]  /*ad00*/  IMAD R202, R119.reuse, 0x8e, RZ ;  /* 0x0000008e77ca7824 */ /* 0x040fe400078e02ff */
[C---:B------:R-:W-:Y:S02]  /*ad10*/  IMAD R206, R119.reuse, 0x92, RZ ;  /* 0x0000009277ce7824 */ /* 0x040fe400078e02ff */
[C---:B------:R-:W-:Y:S01]  /*ad20*/  IMAD R210, R119.reuse, 0x96, RZ ;  /* 0x0000009677d27824 */ /* 0x040fe200078e02ff */
[----:B------:R-:W-:Y:S01]  /*ad30*/  STS.128 [R80], R16 ;  /* 0x0000001050007388 */ /* 0x000fe20000000c00 */
[----:B------:R-:W-:-:S02]  /*ad40*/  IMAD R203, R119, 0x47, RZ ;  /* 0x0000004777cb7824 */ /* 0x000fc400078e02ff */
[C---:B------:R-:W-:Y:S01]  /*ad50*/  IMAD R207, R119.reuse, 0x49, RZ ;  /* 0x0000004977cf7824 */ /* 0x040fe200078e02ff */
[----:B------:R0:W-:Y:S01]  /*ad60*/  STS.128 [R80+0x80], R56 ;  /* 0x0000803850007388 */ /* 0x0001e20000000c00 */
[C---:B------:R-:W-:Y:S02]  /*ad70*/  IMAD R208, R119.reuse, 0x94, RZ ;  /* 0x0000009477d07824 */ /* 0x040fe400078e02ff */
[C---:B------:R-:W-:Y:S01]  /*ad80*/  IMAD R212, R119.reuse, 0x98, RZ ;  /* 0x0000009877d47824 */ /* 0x040fe200078e02ff */
[----:B------:R1:W-:Y:S01]  /*ad90*/  STS.128 [R80+0x400], R64 ;  /* 0x0004004050007388 */ /* 0x0003e20000000c00 */
[C---:B------:R-:W-:Y:S02]  /*ada0*/  IMAD R211, R119.reuse, 0x4b, RZ ;  /* 0x0000004b77d37824 */ /* 0x040fe400078e02ff */
[C---:B------:R-:W-:Y:S01]  /*adb0*/  IMAD R216, R119.reuse, 0x9c, RZ ;  /* 0x0000009c77d87824 */ /* 0x040fe200078e02ff */
[----:B------:R1:W-:Y:S01]  /*adc0*/  STS.128 [R80+0x480], R60 ;  /* 0x0004803c50007388 */ /* 0x0003e20000000c00 */
[----:B------:R-:W-:-:S02]  /*add0*/  IMAD R214, R119, 0x9a, RZ ;  /* 0x0000009a77d67824 */ /* 0x000fc400078e02ff */
[C---:B------:R-:W-:Y:S01]  /*ade0*/  IMAD R218, R119.reuse, 0x9e, RZ ;  /* 0x0000009e77da7824 */ /* 0x040fe200078e02ff */
[----:B------:R-:W-:Y:S01]  /*adf0*/  BAR.SYNC.DEFER_BLOCKING 0x0 ;  /* 0x0000000000007b1d */ /* 0x000fe20000010000 */
[C---:B------:R-:W-:Y:S02]  /*ae00*/  IMAD R126, R119.reuse, 0xa2, RZ ;  /* 0x000000a2777e7824 */ /* 0x040fe400078e02ff */
[----:B------:R-:W-:Y:S01]  /*ae10*/  IMAD R215, R119, 0x4d, RZ ;  /* 0x0000004d77d77824 */ /* 0x000fe200078e02ff */
[----:B0-----:R-:W-:Y:S01]  /*ae20*/  F2FP.BF16.PACK_AB R56, R99, R102 ;  /* 0x000000666338723e */ /* 0x001fe200000010ff */
[----:B------:R-:W-:Y:S01]  /*ae30*/  IMAD R219, R119, 0x4f, RZ ;  /* 0x0000004f77db7824 */ /* 0x000fe200078e02ff */
[----:B------:R-:W-:Y:S01]  /*ae40*/  F2FP.BF16.PACK_AB R57, R97, R98 ;  /* 0x000000626139723e */ /* 0x000fe200000010ff */
[----:B------:R-:W-:Y:S01]  /*ae50*/  IMAD R97, R119, 0x72, RZ ;  /* 0x0000007277617824 */ /* 0x000fe200078e02ff */
[----:B------:R-:W-:Y:S01]  /*ae60*/  F2FP.BF16.PACK_AB R58, R95, R96 ;  /* 0x000000605f3a723e */ /* 0x000fe200000010ff */
[----:B------:R-:W-:Y:S01]  /*ae70*/  IMAD R220, R119, 0xa0, RZ ;  /* 0x000000a077dc7824 */ /* 0x000fe200078e02ff */
[----:B------:R-:W-:Y:S01]  /*ae80*/  F2FP.BF16.PACK_AB R59, R91, R94 ;  /* 0x0000005e5b3b723e */ /* 0x000fe200000010ff */
[----:B------:R-:W-:Y:S01]  /*ae90*/  IMAD R128, R119, 0xa4, RZ ;  /* 0x000000a477807824 */ /* 0x000fe200078e02ff */
[----:B-1----:R-:W-:Y:S01]  /*aea0*/  F2FP.BF16.PACK_AB R64, R87, R86 ;  /* 0x000000565740723e */ /* 0x002fe200000010ff */
[C---:B------:R-:W-:Y:S01]  /*aeb0*/  IMAD R61, R119.reuse, 0x6, RZ ;  /* 0x00000006773d7824 */ /* 0x040fe200078e02ff */
[----:B------:R-:W-:Y:S01]  /*aec0*/  F2FP.BF16.PACK_AB R65, R88, R81 ;  /* 0x000000515841723e */ /* 0x000fe200000010ff */
[C---:B------:R-:W-:Y:S01]  /*aed0*/  IMAD R81, R119.reuse, 0x6a, RZ ;  /* 0x0000006a77517824 */ /* 0x040fe200078e02ff */
[----:B------:R-:W-:Y:S01]  /*aee0*/  F2FP.BF16.PACK_AB R66, R2, R73 ;  /* 0x000000490242723e */ /* 0x000fe200000010ff */
[----:B------:R-:W-:Y:S01]  /*aef0*/  IMAD R73, R119, 0x14, RZ ;  /* 0x0000001477497824 */ /* 0x000fe200078e02ff */
[----:B------:R-:W-:Y:S01]  /*af00*/  F2FP.BF16.PACK_AB R67, R75, R4 ;  /* 0x000000044b43723e */ /* 0x000fe200000010ff */
[C---:B------:R-:W-:Y:S01]  /*af10*/  IMAD R75, R119.reuse, 0x1a, RZ ;  /* 0x0000001a774b7824 */ /* 0x040fe200078e02ff */
[CC--:B------:R-:W-:Y:S01]  /*af20*/  LEA R4, P5, R119.reuse, R122.reuse, 0x2 ;  /* 0x0000007a77047211 */ /* 0x0c0fe200078a10ff */
[----:B------:R-:W-:Y:S01]  /*af30*/  IMAD R127, R119, 0x51, RZ ;  /* 0x00000051777f7824 */ /* 0x000fe200078e02ff */
[----:B------:R-:W-:Y:S01]  /*af40*/  IADD3 R2, P4, R3, R122, RZ ;  /* 0x0000007a03027210 */ /* 0x000fe20007f9e0ff */
[----:B------:R-:W-:Y:S01]  /*af50*/  IMAD R124, R119, 0xa6, RZ ;  /* 0x000000a6777c7824 */ /* 0x000fe200078e02ff */
[----:B------:R-:W0:Y:S01]  /*af60*/  LDS.128 R12, [R231] ;  /* 0x00000000e70c7984 */ /* 0x000e220000000c00 */
[-C--:B------:R-:W-:Y:S01]  /*af70*/  LEA.HI.X.SX32 R5, R3, R123.reuse, 0x1, P5 ;  /* 0x0000007b03057211 */ /* 0x080fe200028f0eff */
[C---:B------:R-:W-:Y:S01]  /*af80*/  IMAD R125, R119.reuse, 0x53, RZ ;  /* 0x00000053777d7824 */ /* 0x040fe200078e02ff */
[C---:B------:R-:W-:Y:S01]  /*af90*/  LEA.HI.X.SX32 R3, R119.reuse, R123, 0x1, P4 ;  /* 0x0000007b77037211 */ /* 0x040fe200020f0eff */
[----:B------:R-:W1:Y:S01]  /*afa0*/  LDS.128 R8, [R230] ;  /* 0x00000000e6087984 */ /* 0x000e620000000c00 */
[----:B------:R-:W-:Y:S01]  /*afb0*/  PRMT R60, R40, 0x7632, R60 ;  /* 0x00007632283c7816 */ /* 0x000fe2000000003c */
[C---:B------:R-:W-:Y:S01]  /*afc0*/  IMAD R62, R119.reuse, 0xc2, RZ ;  /* 0x000000c2773e7824 */ /* 0x040fe200078e02ff */
[C---:B------:R-:W-:Y:S01]  /*afd0*/  SHF.L.U32 R63, R119.reuse, 0x3, RZ ;  /* 0x00000003773f7819 */ /* 0x040fe200000006ff */
[----:B------:R-:W0:Y:S01]  /*afe0*/  LDS.128 R20, [R227] ;  /* 0x00000000e3147984 */ /* 0x000e220000000c00 */
[----:B------:R-:W-:-:S02]  /*aff0*/  IMAD R72, R119, 0xcc, RZ ;  /* 0x000000cc77487824 */ /* 0x000fc400078e02ff */
[C---:B------:R-:W-:Y:S01]  /*b000*/  IMAD R74, R119.reuse, 0xce, RZ ;  /* 0x000000ce774a7824 */ /* 0x040fe200078e02ff */
[----:B------:R-:W0:Y:S01]  /*b010*/  LDS.128 R16, [R226] ;  /* 0x00000000e2107984 */ /* 0x000e220000000c00 */
        /* <DEDUP_REMOVED lines=15> */
[----:B------:R0:W-:Y:S01]  /*b110*/  STS.128 [R80], R104 ;  /* 0x0000006850007388 */ /* 0x0001e20000000c00 */
[C---:B------:R-:W-:Y:S02]  /*b120*/  IMAD R98, R119.reuse, 0xe6, RZ ;  /* 0x000000e677627824 */ /* 0x040fe400078e02ff */
[C---:B------:R-:W-:Y:S01]  /*b130*/  IMAD R251, R119.reuse, 0xea, RZ ;  /* 0x000000ea77fb7824 */ /* 0x040fe200078e02ff */
[----:B------:R1:W-:Y:S01]  /*b140*/  STS.128 [R80+0x80], R56 ;  /* 0x0000803850007388 */ /* 0x0003e20000000c00 */
        /* <DEDUP_REMOVED lines=8> */
[----:B------:R-:W-:Y:S01]  /*b1d0*/  BAR.SYNC.DEFER_BLOCKING 0x0 ;  /* 0x0000000000007b1d */ /* 0x000fe20000010000 */
[----:B0-----:R-:W-:-:S02]  /*b1e0*/  IMAD R105, R119, 0x76, RZ ;  /* 0x0000007677697824 */ /* 0x001fc400078e02ff */
[C---:B------:R-:W-:Y:S01]  /*b1f0*/  IMAD R247, R119.reuse, 0xee, RZ ;  /* 0x000000ee77f77824 */ /* 0x040fe200078e02ff */
[C---:B-1----:R-:W-:Y:S01]  /*b200*/  LEA R57, R119.reuse, R119, 0x1 ;  /* 0x0000007777397211 */ /* 0x042fe200078e08ff */
[----:B------:R-:W-:Y:S01]  /*b210*/  IMAD R243, R119, 0xf2, RZ ;  /* 0x000000f277f37824 */ /* 0x000fe200078e02ff */
[-C--:B------:R-:W-:Y:S01]  /*b220*/  IADD3 R56, P5, R61, R122.reuse, RZ ;  /* 0x0000007a3d387210 */ /* 0x080fe20007fbe0ff */
[C---:B------:R-:W-:Y:S01]  /*b230*/  IMAD R239, R119.reuse, 0xf6, RZ ;  /* 0x000000f677ef7824 */ /* 0x040fe200078e02ff */
[C---:B------:R-:W-:Y:S01]  /*b240*/  SHF.L.U32 R59, R119.reuse, 0x2, RZ ;  /* 0x00000002773b7819 */ /* 0x040fe200000006ff */
[----:B--2---:R-:W-:Y:S01]  /*b250*/  IMAD R65, R119, 0xa, RZ ;  /* 0x0000000a77417824 */ /* 0x004fe200078e02ff */
[----:B------:R-:W-:Y:S01]  /*b260*/  LEA.HI.X.SX32 R57, R57, R123, 0x1, P5 ;  /* 0x0000007b39397211 */ /* 0x000fe200028f0eff */
[C---:B------:R-:W-:Y:S01]  /*b270*/  IMAD R67, R119.reuse, 0xc, RZ ;  /* 0x0000000c77437824 */ /* 0x040fe200078e02ff */
[C---:B------:R-:W-:Y:S01]  /*b280*/  LEA R58, P4, R119.reuse, R122, 0x3 ;  /* 0x0000007a773a7211 */ /* 0x040fe200078818ff */
[----:B---3--:R-:W-:-:S02]  /*b290*/  IMAD R69, R119, 0xe, RZ ;  /* 0x0000000e77457824 */ /* 0x008fc400078e02ff */
[----:B------:R-:W-:Y:S01]  /*b2a0*/  IMAD R71, R119, 0x12, RZ ;  /* 0x0000001277477824 */ /* 0x000fe200078e02ff */
[----:B------:R-:W-:Y:S01]  /*b2b0*/  LEA.HI.X.SX32 R59, R59, R123, 0x1, P4 ;  /* 0x0000007b3b3b7211 */ /* 0x000fe200020f0eff */
[C---:B------:R-:W-:Y:S02]  /*b2c0*/  IMAD R66, R119.reuse, 0xc6, RZ ;  /* 0x000000c677427824 */ /* 0x040fe400078e02ff */
[C---:B------:R-:W-:Y:S02]  /*b2d0*/  IMAD R64, R119.reuse, 0xc4, RZ ;  /* 0x000000c477407824 */ /* 0x040fe400078e02ff */
[C---:B------:R-:W-:Y:S02]  /*b2e0*/  IMAD R68, R119.reuse, 0xc8, RZ ;  /* 0x000000c877447824 */ /* 0x040fe400078e02ff */
[C---:B------:R-:W-:Y:S01]  /*b2f0*/  IMAD R70, R119.reuse, 0xca, RZ ;  /* 0x000000ca77467824 */ /* 0x040fe200078e02ff */
[----:B------:R0:W-:Y:S01]  /*b300*/  STG.E.U16 [R122.64], R40 ;  /* 0x000000287a007986 */ /* 0x0001e2000c101504 */
[----:B------:R-:W-:-:S02]  /*b310*/  IMAD R80, R119, 0xd4, RZ ;  /* 0x000000d477507824 */ /* 0x000fc400078e02ff */
[C---:B------:R-:W-:Y:S01]  /*b320*/  IMAD R107, R119.reuse, 0x77, RZ ;  /* 0x00000077776b7824 */ /* 0x040fe200078e02ff */
[----:B------:R1:W-:Y:S01]  /*b330*/  STG.E.U16 [R2.64], R60 ;  /* 0x0000003c02007986 */ /* 0x0003e2000c101504 */
[C---:B------:R-:W-:Y:S02]  /*b340*/  IMAD R111, R119.reuse, 0x79, RZ ;  /* 0x00000079776f7824 */ /* 0x040fe400078e02ff */
[C---:B------:R-:W-:Y:S01]  /*b350*/  IMAD R241, R119.reuse, 0xf4, RZ ;  /* 0x000000f477f17824 */ /* 0x040fe200078e02ff */
[----:B------:R2:W-:Y:S01]  /*b360*/  STG.E.U16 [R4.64], R44 ;  /* 0x0000002c04007986 */ /* 0x0005e2000c101504 */
[C---:B------:R-:W-:Y:S02]  /*b370*/  IMAD R237, R119.reuse, 0xf8, RZ ;  /* 0x000000f877ed7824 */ /* 0x040fe400078e02ff */
[C---:B------:R-:W-:Y:S01]  /*b380*/  IMAD R115, R119.reuse, 0x7b, RZ ;  /* 0x0000007b77737824 */ /* 0x040fe200078e02ff */
[----:B0-----:R-:W-:Y:S01]  /*b390*/  PRMT R40, R48, 0x7632, R40 ;  /* 0x0000763230287816 */ /* 0x001fe20000000028 */
[----:B------:R-:W-:-:S02]  /*b3a0*/  IMAD R233, R119, 0xfc, RZ ;  /* 0x000000fc77e97824 */ /* 0x000fc400078e02ff */
[C---:B------:R-:W-:Y:S01]  /*b3b0*/  IMAD R235, R119.reuse, 0xfa, RZ ;  /* 0x000000fa77eb7824 */ /* 0x040fe200078e02ff */
[----:B-1----:R-:W-:Y:S01]  /*b3c0*/  LEA R3, R119, R119, 0x2 ;  /* 0x0000007777037211 */ /* 0x002fe200078e10ff */
[----:B------:R-:W-:Y:S01]  /*b3d0*/  FFMA R6, R225, 0.69314718246459960938, R6 ;  /* 0x3f317218e1067823 */ /* 0x000fe20000000006 */
[-C--:B------:R-:W-:Y:S01]  /*b3e0*/  IADD3 R2, P5, R65, R122.reuse, RZ ;  /* 0x0000007a41027210 */ /* 0x080fe20007fbe0ff */
[----:B------:R-:W-:Y:S01]  /*b3f0*/  FFMA R229, R224, 0.69314718246459960938, R229 ;  /* 0x3f317218e0e57823 */ /* 0x000fe200000000e5 */
[----:B--2---:R-:W-:Y:S02]  /*b400*/  PRMT R5, R44, 0x7632, R5 ;  /* 0x000076322c057816 */ /* 0x004fe40000000005 */
[-C--:B------:R-:W-:Y:S02]  /*b410*/  IADD3 R4, P6, R67, R122.reuse, RZ ;  /* 0x0000007a43047210 */ /* 0x080fe40007fde0ff */
[----:B------:R-:W-:Y:S01]  /*b420*/  LEA.HI.X.SX32 R3, R3, R123, 0x1, P5 ;  /* 0x0000007b03037211 */ /* 0x000fe200028f0eff */
[----:B------:R0:W-:Y:S01]  /*b430*/  STG.E.U16 [R56.64], R5 ;  /* 0x0000000538007986 */ /* 0x0001e2000c101504 */
[----:B------:R-:W-:-:S02]  /*b440*/  LEA R60, P4, R119, R122, 0x4 ;  /* 0x0000007a773c7211 */ /* 0x000fc400078820ff */
[----:B------:R-:W-:Y:S01]  /*b450*/  PRMT R44, R52, 0x7632, R44 ;  /* 0x00007632342c7816 */ /* 0x000fe2000000002c */
[----:B------:R1:W-:Y:S04]  /*b460*/  STG.E.U16 [R58.64], R48 ;  /* 0x000000303a007986 */ /* 0x0003e8000c101504 */
[----:B------:R2:W-:Y:S01]  /*b470*/  STG.E.U16 [R2.64], R40 ;  /* 0x0000002802007986 */ /* 0x0005e2000c101504 */
[----:B0-----:R-:W-:Y:S02]  /*b480*/  LEA.HI.X.SX32 R5, R61, R123, 0x1, P6 ;  /* 0x0000007b3d057211 */ /* 0x001fe400030f0eff */
[----:B------:R-:W-:Y:S02]  /*b490*/  LEA R61, R119, -R119, 0x3 ;  /* 0x80000077773d7211 */ /* 0x000fe400078e18ff */
[----:B------:R-:W-:Y:S01]  /*b4a0*/  IADD3 R56, P5, R69, R122, RZ ;  /* 0x0000007a45387210 */ /* 0x000fe20007fbe0ff */
[----:B------:R0:W-:Y:S01]  /*b4b0*/  STG.E.U16 [R4.64], R52 ;  /* 0x0000003404007986 */ /* 0x0001e2000c101504 */
[----:B-1----:R-:W-:Y:S01]  /*b4c0*/  IMAD R59, R119, 0xb, RZ ;  /* 0x0000000b773b7824 */ /* 0x002fe200078e02ff */
[----:B------:R-:W-:-:S02]  /*b4d0*/  PRMT R48, R49, 0x7632, R48 ;  /* 0x0000763231307816 */ /* 0x000fc40000000030 */
[----:B------:R-:W-:Y:S02]  /*b4e0*/  LEA.HI.X.SX32 R57, R61, R123, 0x1, P5 ;  /* 0x0000007b3d397211 */ /* 0x000fe400028f0eff */
[----:B--2---:R-:W-:Y:S02]  /*b4f0*/  LEA R3, R119, R119, 0x3 ;  /* 0x0000007777037211 */ /* 0x004fe400078e18ff */
[-C--:B------:R-:W-:Y:S01]  /*b500*/  IADD3 R2, P5, R71, R122.reuse, RZ ;  /* 0x0000007a47027210 */ /* 0x080fe20007fbe0ff */
[----:B------:R1:W-:Y:S01]  /*b510*/  STG.E.U16 [R56.64], R44 ;  /* 0x0000002c38007986 */ /* 0x0003e2000c101504 */
[-C--:B------:R-:W-:Y:S01]  /*b520*/  LEA.HI.X.SX32 R61, R63, R123.reuse, 0x1, P4 ;  /* 0x0000007b3f3d7211 */ /* 0x080fe200020f0eff */
[----:B------:R-:W-:Y:S01]  /*b530*/  IMAD R63, R119, 0x16, RZ ;  /* 0x00000016773f7824 */ /* 0x000fe200078e02ff */
[----:B0-----:R-:W-:Y:S02]  /*b540*/  IADD3 R4, P6, R73, R122, RZ ;  /* 0x0000007a49047210 */ /* 0x001fe40007fde0ff */
[----:B------:R-:W-:Y:S01]  /*b550*/  LEA.HI.X.SX32 R3, R3, R123, 0x1, P5 ;  /* 0x0000007b03037211 */ /* 0x000fe200028f0eff */
[----:B------:R0:W-:Y:S01]  /*b560*/  STG.E.U16 [R60.64], R41 ;  /* 0x000000293c007986 */ /* 0x0001e2000c101504 */
[----:B------:R-:W-:-:S02]  /*b570*/  PRMT R40, R41, 0x7632, R40 ;  /* 0x0000763229287816 */ /* 0x000fc40000000028 */
[-C--:B------:R-:W-:Y:S01]  /*b580*/  LEA.HI.X.SX32 R5, R65, R123.reuse, 0x1, P6 ;  /* 0x0000007b41057211 */ /* 0x080fe200030f0eff */
[----:B------:R-:W-:Y:S01]  /*b590*/  IMAD R65, R119, 0x18, RZ ;  /* 0x0000001877417824 */ /* 0x000fe200078e02ff */
[----:B------:R-:W-:Y:S01]  /*b5a0*/  PRMT R52, R53, 0x7632, R52 ;  /* 0x0000763235347816 */ /* 0x000fe20000000034 */
[----:B------:R2:W-:Y:S01]  /*b5b0*/  STG.E.U16 [R2.64], R40 ;  /* 0x0000002802007986 */ /* 0x0005e2000c101504 */
[-C--:B-1----:R-:W-:Y:S02]  /*b5c0*/  IADD3 R56, P5, R63, R122.reuse, RZ ;  /* 0x0000007a3f387210 */ /* 0x082fe40007fbe0ff */
[-C--:B------:R-:W-:Y:S01]  /*b5d0*/  IADD3 R58, P4, R65, R122.reuse, RZ ;  /* 0x0000007a413a7210 */ /* 0x080fe20007f9e0ff */
[----:B------:R1:W-:Y:S01]  /*b5e0*/  STG.E.U16 [R4.64], R45 ;  /* 0x0000002d04007986 */ /* 0x0003e2000c101504 */
[-C--:B------:R-:W-:Y:S01]  /*b5f0*/  LEA.HI.X.SX32 R57, R59, R123.reuse, 0x1, P5 ;  /* 0x0000007b3b397211 */ /* 0x080fe200028f0eff */
[----:B0-----:R-:W-:Y:S01]  /*b600*/  IMAD R61, R119, 0x1e, RZ ;  /* 0x0000001e773d7824 */ /* 0x001fe200078e02ff */
[----:B------:R-:W-:Y:S01]  /*b610*/  LEA.HI.X.SX32 R59, R67, R123, 0x1, P4 ;  /* 0x0000007b433b7211 */ /* 0x000fe200020f0eff */
[C---:B------:R-:W-:Y:S01]  /*b620*/  IMAD R60, R119.reuse, 0xc0, RZ ;  /* 0x000000c0773c7824 */ /* 0x040fe200078e02ff */
[C---:B------:R-:W-:Y:S01]  /*b630*/  LEA R41, R119.reuse, -R119, 0x4 ;  /* 0x8000007777297211 */ /* 0x040fe200078e20ff */
[C---:B------:R-:W-:Y:S01]  /*b640*/  IMAD R67, R119.reuse, 0x63, RZ ;  /* 0x0000006377437824 */ /* 0x040fe200078e02ff */
[CC--:B------:R-:W-:Y:S01]  /*b650*/  LEA R44, P4, R119.reuse, R122.reuse, 0x5 ;  /* 0x0000007a772c7211 */ /* 0x0c0fe200078828ff */
[----:B--2---:R-:W-:Y:S01]  /*b660*/  IMAD R3, R119, 0xd, RZ ;  /* 0x0000000d77037824 */ /* 0x004fe200078e02ff */
[----:B------:R-:W-:-:S02]  /*b670*/  IADD3 R2, P5, R75, R122, RZ ;  /* 0x0000007a4b027210 */ /* 0x000fc40007fbe0ff */
[----:B-1----:R-:W-:Y:S02]  /*b680*/  PRMT R5, R45, 0x7632, R5 ;  /* 0x000076322d057816 */ /* 0x002fe40000000005 */
[-C--:B------:R-:W-:Y:S02]  /*b690*/  IADD3 R4, P6, R77, R122.reuse, RZ ;  /* 0x0000007a4d047210 */ /* 0x080fe40007fde0ff */
[-C--:B------:R-:W-:Y:S01]  /*b6a0*/  LEA.HI.X.SX32 R3, R3, R123.reuse, 0x1, P5 ;  /* 0x0000007b03037211 */ /* 0x080fe200028f0eff */
[----:B------:R0:W-:Y:S01]  /*b6b0*/  STG.E.U16 [R56.64], R5 ;  /* 0x0000000538007986 */ /* 0x0001e2000c101504 */
[----:B------:R-:W-:Y:S02]  /*b6c0*/  IADD3 R40, P5, R61, R122, RZ ;  /* 0x0000007a3d287210 */ /* 0x000fe40007fbe0ff */
[----:B------:R-:W-:Y:S01]  /*b6d0*/  SHF.L.U32 R45, R119, 0x4, RZ ;  /* 0x00000004772d7819 */ /* 0x000fe200000006ff */
[----:B------:R1:W-:Y:S01]  /*b6e0*/  STG.E.U16 [R58.64], R49 ;  /* 0x000000313a007986 */ /* 0x0003e2000c101504 */
[----:B------:R-:W-:-:S02]  /*b6f0*/  LEA.HI.X.SX32 R41, R41, R123, 0x1, P5 ;  /* 0x0000007b29297211 */ /* 0x000fc400028f0eff */
[-C--:B------:R-:W-:Y:S01]  /*b700*/  LEA.HI.X.SX32 R45, R45, R123.reuse, 0x1, P4 ;  /* 0x0000007b2d2d7211 */ /* 0x080fe200020f0eff */
[----:B------:R2:W-:Y:S01]  /*b710*/  STG.E.U16 [R2.64], R48 ;  /* 0x0000003002007986 */ /* 0x0005e2000c101504 */
[----:B0-----:R-:W-:Y:S01]  /*b720*/  LEA.HI.X.SX32 R5, R69, R123, 0x1, P6 ;  /* 0x0000007b45057211 */ /* 0x001fe200030f0eff */
[C---:B------:R-:W-:Y:S02]  /*b730*/  IMAD R57, R119.reuse, 0x22, RZ ;  /* 0x0000002277397824 */ /* 0x040fe400078e02ff */
[C---:B------:R-:W-:Y:S02]  /*b740*/  IMAD R69, R119.reuse, 0x64, RZ ;  /* 0x0000006477457824 */ /* 0x040fe400078e02ff */
[----:B------:R0:W-:Y:S01]  /*b750*/  STG.E.U16 [R4.64], R53 ;  /* 0x0000003504007986 */ /* 0x0001e2000c101504 */
[C---:B-1----:R-:W-:Y:S01]  /*b760*/  IMAD R49, R119.reuse, 0x13, RZ ;  /* 0x0000001377317824 */ /* 0x042fe200078e02ff */
[----:B--2---:R-:W-:Y:S02]  /*b770*/  LEA R3, R119, R119, 0x4 ;  /* 0x0000007777037211 */ /* 0x004fe400078e20ff */
[----:B------:R1:W-:Y:S01]  /*b780*/  STG.E.U16 [R40.64], R52 ;  /* 0x0000003428007986 */ /* 0x0003e2000c101504 */
[-C--:B------:R-:W-:Y:S01]  /*b790*/  IADD3 R2, P5, R57, R122.reuse, RZ ;  /* 0x0000007a39027210 */ /* 0x080fe20007fbe0ff */
[----:B------:R-:W-:Y:S01]  /*b7a0*/  IMAD R56, R119, 0xbc, RZ ;  /* 0x000000bc77387824 */ /* 0x000fe200078e02ff */
[-C--:B------:R-:W-:Y:S01]  /*b7b0*/  IADD3 R48, P4, R141, R122.reuse, RZ ;  /* 0x0000007a8d307210 */ /* 0x080fe20007f9e0ff */
[----:B------:R2:W-:Y:S01]  /*b7c0*/  STG.E.U16 [R44.64], R42 ;  /* 0x0000002a2c007986 */ /* 0x0005e2000c101504 */
[----:B------:R-:W-:Y:S01]  /*b7d0*/  LEA.HI.X.SX32 R3, R3, R123, 0x1, P5 ;  /* 0x0000007b03037211 */ /* 0x000fe200028f0eff */
[----:B------:R-:W-:Y:S01]  /*b7e0*/  IMAD R58, R119, 0xbe, RZ ;  /* 0x000000be773a7824 */ /* 0x000fe200078e02ff */
[----:B0-----:R-:W-:Y:S01]  /*b7f0*/  IADD3 R4, P6, R133, R122, RZ ;  /* 0x0000007a85047210 */ /* 0x001fe20007fde0ff */
[----:B------:R-:W-:-:S02]  /*b800*/  IMAD R53, R119, 0x5c, RZ ;  /* 0x0000005c77357824 */ /* 0x000fc400078e02ff */
[C---:B------:R-:W-:Y:S01]  /*b810*/  IMAD R59, R119.reuse, 0x5f, RZ ;  /* 0x0000005f773b7824 */ /* 0x040fe200078e02ff */
[----:B-1----:R-:W-:Y:S01]  /*b820*/  PRMT R41, R42, 0x7632, R41 ;  /* 0x000076322a297816 */ /* 0x002fe20000000029 */
[----:B------:R-:W-:Y:S01]  /*b830*/  IMAD R52, R119, 0xb8, RZ ;  /* 0x000000b877347824 */ /* 0x000fe200078e02ff */
[-C--:B------:R-:W-:Y:S01]  /*b840*/  LEA.HI.X.SX32 R5, R71, R123.reuse, 0x1, P6 ;  /* 0x0000007b47057211 */ /* 0x080fe200030f0eff */
[----:B------:R-:W-:Y:S01]  /*b850*/  IMAD R71, R119, 0x65, RZ ;  /* 0x0000006577477824 */ /* 0x000fe200078e02ff */
[-C--:B------:R-:W-:Y:S01]  /*b860*/  IADD3 R40, P5, R137, R122.reuse, RZ ;  /* 0x0000007a89287210 */ /* 0x080fe20007fbe0ff */
[----:B------:R0:W-:Y:S01]  /*b870*/  STG.E.U16 [R2.64], R41 ;  /* 0x0000002902007986 */ /* 0x0001e2000c101504 */
[----:B--2---:R-:W-:Y:S01]  /*b880*/  IMAD R45, R119, 0x17, RZ ;  /* 0x00000017772d7824 */ /* 0x004fe200078e02ff */
[----:B------:R-:W-:Y:S02]  /*b890*/  PRMT R42, R54, 0x7632, R42 ;  /* 0x00007632362a7816 */ /* 0x000fe4000000002a */
[----:B------:R1:W-:Y:S01]  /*b8a0*/  STG.E.U16 [R4.64], R46 ;  /* 0x0000002e04007986 */ /* 0x0003e2000c101504 */
[----:B0-----:R-:W-:Y:S01]  /*b8b0*/  LEA.HI.X.SX32 R41, R49, R123, 0x1, P5 ;  /* 0x0000007b31297211 */ /* 0x001fe200028f0eff */
[----:B------:R-:W-:Y:S01]  /*b8c0*/  IMAD R3, R119, 0x15, RZ ;  /* 0x0000001577037824 */ /* 0x000fe200078e02ff */
[----:B------:R-:W-:-:S02]  /*b8d0*/  IADD3 R2, P5, R145, R122, RZ ;  /* 0x0000007a91027210 */ /* 0x000fc40007fbe0ff */
[----:B-1----:R-:W-:Y:S02]  /*b8e0*/  PRMT R5, R46, 0x7632, R5 ;  /* 0x000076322e057816 */ /* 0x002fe40000000005 */
[-C--:B------:R-:W-:Y:S01]  /*b8f0*/  LEA.HI.X.SX32 R49, R73, R123.reuse, 0x1, P4 ;  /* 0x0000007b49317211 */ /* 0x080fe200020f0eff */
[----:B------:R-:W-:Y:S01]  /*b900*/  IMAD R73, R119, 0x66, RZ ;  /* 0x0000006677497824 */ /* 0x000fe200078e02ff */
[----:B------:R-:W-:Y:S01]  /*b910*/  LEA.HI.X.SX32 R3, R3, R123, 0x1, P5 ;  /* 0x0000007b03037211 */ /* 0x000fe200028f0eff */
[----:B------:R0:W-:Y:S01]  /*b920*/  STG.E.U16 [R40.64], R5 ;  /* 0x0000000528007986 */ /* 0x0001e2000c101504 */
[-C--:B------:R-:W-:Y:S02]  /*b930*/  IADD3 R4, P6, R149, R122.reuse, RZ ;  /* 0x0000007a95047210 */ /* 0x080fe40007fde0ff */
[----:B------:R-:W-:Y:S01]  /*b940*/  IADD3 R44, P4, R157, R122, RZ ;  /* 0x0000007a9d2c7210 */ /* 0x000fe20007f9e0ff */
[----:B------:R1:W-:Y:S01]  /*b950*/  STG.E.U16 [R48.64], R50 ;  /* 0x0000003230007986 */ /* 0x0003e2000c101504 */
[----:B------:R-:W-:-:S02]  /*b960*/  PRMT R46, R47, 0x7632, R46 ;  /* 0x000076322f2e7816 */ /* 0x000fc4000000002e */
[----:B0-----:R-:W-:Y:S02]  /*b970*/  PRMT R41, R50, 0x7632, R41 ;  /* 0x0000763232297816 */ /* 0x001fe40000000029 */
[-C--:B------:R-:W-:Y:S02]  /*b980*/  IADD3 R40, P5, R153, R122.reuse, RZ ;  /* 0x0000007a99287210 */ /* 0x080fe40007fbe0ff */
[-C--:B------:R-:W-:Y:S01]  /*b990*/  LEA.HI.X.SX32 R5, R63, R123.reuse, 0x1, P6 ;  /* 0x0000007b3f057211 */ /* 0x080fe200030f0eff */
[----:B------:R0:W-:Y:S01]  /*b9a0*/  STG.E.U16 [R2.64], R41 ;  /* 0x0000002902007986 */ /* 0x0001e2000c101504 */
[C---:B-1----:R-:W-:Y:S02]  /*b9b0*/  IMAD R49, R119.reuse, 0x1b, RZ ;  /* 0x0000001b77317824 */ /* 0x042fe400078e02ff */
[C---:B------:R-:W-:Y:S01]  /*b9c0*/  IMAD R50, R119.reuse, 0xb6, RZ ;  /* 0x000000b677327824 */ /* 0x040fe200078e02ff */
[----:B------:R1:W-:Y:S01]  /*b9d0*/  STG.E.U16 [R4.64], R54 ;  /* 0x0000003604007986 */ /* 0x0003e2000c101504 */
[----:B------:R-:W-:Y:S01]  /*b9e0*/  IMAD R63, R119, 0x61, RZ ;  /* 0x00000061773f7824 */ /* 0x000fe200078e02ff */
[----:B0-----:R-:W-:Y:S01]  /*b9f0*/  LEA.HI.X.SX32 R41, R45, R123, 0x1, P5 ;  /* 0x0000007b2d297211 */ /* 0x001fe200028f0eff */
[----:B------:R-:W-:Y:S01]  /*ba00*/  IMAD R3, R119, 0x19, RZ ;  /* 0x0000001977037824 */ /* 0x000fe200078e02ff */
[----:B------:R-:W-:-:S02]  /*ba10*/  IADD3 R2, P5, R161, R122, RZ ;  /* 0x0000007aa1027210 */ /* 0x000fc40007fbe0ff */
[-C--:B------:R-:W-:Y:S01]  /*ba20*/  LEA.HI.X.SX32 R45, R65, R123.reuse, 0x1, P4 ;  /* 0x0000007b412d7211 */ /* 0x080fe200020f0eff */
[----:B------:R0:W-:Y:S01]  /*ba30*/  STG.E.U16 [R40.64], R42 ;  /* 0x0000002a28007986 */ /* 0x0001e2000c101504 */
[-C--:B------:R-:W-:Y:S01]  /*ba40*/  LEA.HI.X.SX32 R3, R3, R123.reuse, 0x1, P5 ;  /* 0x0000007b03037211 */ /* 0x080fe200028f0eff */
[----:B------:R-:W-:Y:S01]  /*ba50*/  IMAD R65, R119, 0x62, RZ ;  /* 0x0000006277417824 */ /* 0x000fe200078e02ff */
[-C--:B-1----:R-:W-:Y:S01]  /*ba60*/  IADD3 R4, P6, R165, R122.reuse, RZ ;  /* 0x0000007aa5047210 */ /* 0x082fe20007fde0ff */
[----:B------:R1:W-:Y:S01]  /*ba70*/  STG.E.U16 [R44.64], R43 ;  /* 0x0000002b2c007986 */ /* 0x0003e2000c101504 */
[----:B------:R-:W-:Y:S01]  /*ba80*/  IADD3 R48, P4, R173, R122, RZ ;  /* 0x0000007aad307210 */ /* 0x000fe20007f9e0ff */
[----:B------:R-:W-:Y:S01]  /*ba90*/  IMAD R54, R119, 0xba, RZ ;  /* 0x000000ba77367824 */ /* 0x000fe200078e02ff */
[----:B------:R-:W-:Y:S01]  /*baa0*/  LEA.HI.X.SX32 R5, R75, R123, 0x1, P6 ;  /* 0x0000007b4b057211 */ /* 0x000fe200030f0eff */
[----:B------:R-:W-:Y:S01]  /*bab0*/  IMAD R75, R119, 0x67, RZ ;  /* 0x00000067774b7824 */ /* 0x000fe200078e02ff */
[----:B0-----:R-:W-:-:S02]  /*bac0*/  PRMT R41, R43, 0x7632, R41 ;  /* 0x000076322b297816 */ /* 0x001fc40000000029 */
[-C--:B------:R-:W-:Y:S02]  /*bad0*/  IADD3 R40, P5, R169, R122.reuse, RZ ;  /* 0x0000007aa9287210 */ /* 0x080fe40007fbe0ff */
[-C--:B------:R-:W-:Y:S01]  /*bae0*/  IADD3 R42, P6, R181, R122.reuse, RZ ;  /* 0x0000007ab52a7210 */ /* 0x080fe20007fde0ff */
[----:B------:R0:W-:Y:S01]  /*baf0*/  STG.E.U16 [R2.64], R41 ;  /* 0x0000002902007986 */ /* 0x0001e2000c101504 */
[----:B-1----:R-:W-:Y:S02]  /*bb00*/  SHF.L.U32 R45, R119, 0x5, RZ ;  /* 0x00000005772d7819 */ /* 0x002fe400000006ff */
[-C--:B------:R-:W-:Y:S01]  /*bb10*/  LEA.HI.X.SX32 R43, R61, R123.reuse, 0x1, P6 ;  /* 0x0000007b3d2b7211 */ /* 0x080fe200030f0eff */
[----:B------:R1:W-:Y:S01]  /*bb20*/  STG.E.U16 [R4.64], R47 ;  /* 0x0000002f04007986 */ /* 0x0003e2000c101504 */
[-C--:B------:R-:W-:Y:S01]  /*bb30*/  IADD3 R44, P6, R197, R122.reuse, RZ ;  /* 0x0000007ac52c7210 */ /* 0x080fe20007fde0ff */
[----:B------:R-:W-:Y:S01]  /*bb40*/  IMAD R61, R119, 0x60, RZ ;  /* 0x00000060773d7824 */ /* 0x000fe200078e02ff */
[----:B0-----:R-:W-:Y:S01]  /*bb50*/  LEA.HI.X.SX32 R41, R49, R123, 0x1, P5 ;  /* 0x0000007b31297211 */ /* 0x001fe200028f0eff */
[----:B------:R-:W-:Y:S01]  /*bb60*/  IMAD R3, R119, 0x1d, RZ ;  /* 0x0000001d77037824 */ /* 0x000fe200078e02ff */
[----:B------:R-:W-:-:S02]  /*bb70*/  IADD3 R2, P5, R177, R122, RZ ;  /* 0x0000007ab1027210 */ /* 0x000fc40007fbe0ff */
[-C--:B------:R-:W-:Y:S01]  /*bb80*/  LEA.HI.X.SX32 R49, R77, R123.reuse, 0x1, P4 ;  /* 0x0000007b4d317211 */ /* 0x080fe200020f0eff */
[----:B------:R0:W-:Y:S01]  /*bb90*/  STG.E.U16 [R40.64], R46 ;  /* 0x0000002e28007986 */ /* 0x0001e2000c101504 */
[----:B------:R-:W-:Y:S01]  /*bba0*/  LEA.HI.X.SX32 R3, R3, R123, 0x1, P5 ;  /* 0x0000007b03037211 */ /* 0x000fe200028f0eff */
[C---:B------:R-:W-:Y:S01]  /*bbb0*/  IMAD R77, R119.reuse, 0x68, RZ ;  /* 0x00000068774d7824 */ /* 0x040fe200078e02ff */
[----:B-1----:R-:W-:Y:S01]  /*bbc0*/  LEA R5, R119, -R119, 0x5 ;  /* 0x8000007777057211 */ /* 0x002fe200078e28ff */
[----:B------:R1:W-:Y:S01]  /*bbd0*/  STG.E.U16 [R48.64], R51 ;  /* 0x0000003330007986 */ /* 0x0003e2000c101504 */
[----:B------:R-:W-:Y:S02]  /*bbe0*/  IADD3 R4, P5, R185, R122, RZ ;  /* 0x0000007ab9047210 */ /* 0x000fe40007fbe0ff */
[----:B------:R-:W-:Y:S02]  /*bbf0*/  PRMT R47, R55, 0x7632, R47 ;  /* 0x00007632372f7816 */ /* 0x000fe4000000002f */
[----:B------:R-:W-:-:S02]  /*bc00*/  LEA.HI.X.SX32 R5, R5, R123, 0x1, P5 ;  /* 0x0000007b05057211 */ /* 0x000fc400028f0eff */
[----:B0-----:R-:W-:Y:S01]  /*bc10*/  PRMT R41, R51, 0x7632, R41 ;  /* 0x0000763233297816 */ /* 0x001fe20000000029 */
[C---:B------:R-:W-:Y:S01]  /*bc20*/  IMAD R46, R119.reuse, 0xb2, RZ ;  /* 0x000000b2772e7824 */ /* 0x040fe200078e02ff */
[C---:B------:R-:W-:Y:S01]  /*bc30*/  LEA R40, P4, R119.reuse, R122, 0x6 ;  /* 0x0000007a77287211 */ /* 0x040fe200078830ff */
[C---:B-1----:R-:W-:Y:S02]  /*bc40*/  IMAD R49, R119.reuse, 0x5a, RZ ;  /* 0x0000005a77317824 */ /* 0x042fe400078e02ff */
[----:B------:R0:W-:Y:S01]  /*bc50*/  STG.E.U16 [R2.64], R41 ;  /* 0x0000002902007986 */ /* 0x0001e2000c101504 */
[C---:B------:R-:W-:Y:S02]  /*bc60*/  IMAD R48, R119.reuse, 0xb4, RZ ;  /* 0x000000b477307824 */ /* 0x040fe400078e02ff */
[C---:B------:R-:W-:Y:S01]  /*bc70*/  IMAD R51, R119.reuse, 0x5b, RZ ;  /* 0x0000005b77337824 */ /* 0x040fe200078e02ff */
[----:B------:R1:W-:Y:S04]  /*bc80*/  STG.E.U16 [R42.64], R55 ;  /* 0x000000372a007986 */ /* 0x0003e8000c101504 */
[----:B------:R2:W-:Y:S01]  /*bc90*/  STG.E.U16 [R4.64], R47 ;  /* 0x0000002f04007986 */ /* 0x0005e2000c101504 */
[----:B0-----:R-:W-:-:S02]  /*bca0*/  LEA R3, R119, R119, 0x5 ;  /* 0x0000007777037211 */ /* 0x001fc400078e28ff */
[-C--:B------:R-:W-:Y:S02]  /*bcb0*/  IADD3 R2, P5, R193, R122.reuse, RZ ;  /* 0x0000007ac1027210 */ /* 0x080fe40007fbe0ff */
[-C--:B------:R-:W-:Y:S01]  /*bcc0*/  LEA.HI.X.SX32 R41, R45, R123.reuse, 0x1, P4 ;  /* 0x0000007b2d297211 */ /* 0x080fe200020f0eff */
[----:B-1----:R-:W-:Y:S01]  /*bcd0*/  IMAD R42, R119, 0xae, RZ ;  /* 0x000000ae772a7824 */ /* 0x002fe200078e02ff */
[-C--:B------:R-:W-:Y:S01]  /*bce0*/  LEA.HI.X.SX32 R3, R3, R123.reuse, 0x1, P5 ;  /* 0x0000007b03037211 */ /* 0x080fe200028f0eff */
[----:B------:R-:W-:Y:S01]  /*bcf0*/  IMAD R43, R119, 0x57, RZ ;  /* 0x00000057772b7824 */ /* 0x000fe200078e02ff */
[----:B--2---:R-:W-:Y:S01]  /*bd00*/  PRMT R5, R24, 0x7632, R5 ;  /* 0x0000763218057816 */ /* 0x004fe20000000005 */
[----:B------:R0:W-:Y:S01]  /*bd10*/  STG.E.U16 [R40.64], R24 ;  /* 0x0000001828007986 */ /* 0x0001e2000c101504 */
[-C--:B------:R-:W-:Y:S01]  /*bd20*/  IADD3 R132, P5, R205, R122.reuse, RZ ;  /* 0x0000007acd847210 */ /* 0x080fe20007fbe0ff */
[----:B------:R-:W-:Y:S01]  /*bd30*/  IMAD R4, R119, 0xaa, RZ ;  /* 0x000000aa77047824 */ /* 0x000fe200078e02ff */
[-C--:B------:R-:W-:Y:S01]  /*bd40*/  LEA.HI.X.SX32 R45, R57, R123.reuse, 0x1, P6 ;  /* 0x0000007b392d7211 */ /* 0x080fe200030f0eff */
[----:B------:R1:W-:Y:S01]  /*bd50*/  STG.E.U16 [R2.64], R5 ;  /* 0x0000000502007986 */ /* 0x0003e2000c101504 */
[-C--:B------:R-:W-:Y:S01]  /*bd60*/  IADD3 R130, P4, R201, R122.reuse, RZ ;  /* 0x0000007ac9827210 */ /* 0x080fe20007f9e0ff */
[----:B------:R-:W-:Y:S01]  /*bd70*/  IMAD R57, R119, 0x5e, RZ ;  /* 0x0000005e77397824 */ /* 0x000fe200078e02ff */
[-C--:B------:R-:W-:Y:S01]  /*bd80*/  IADD3 R134, P6, R209, R122.reuse, RZ ;  /* 0x0000007ad1867210 */ /* 0x080fe20007fde0ff */
[----:B----4-:R2:W-:Y:S01]  /*bd90*/  STG.E.U16 [R44.64], R36 ;  /* 0x000000242c007986 */ /* 0x0105e2000c101504 */
[-C--:B------:R-:W-:Y:S01]  /*bda0*/  LEA.HI.X.SX32 R133, R133, R123.reuse, 0x1, P5 ;  /* 0x0000007b85857211 */ /* 0x080fe200028f0eff */
[----:B------:R-:W-:Y:S01]  /*bdb0*/  IMAD R47, R119, 0x59, RZ ;  /* 0x00000059772f7824 */ /* 0x000fe200078e02ff */
[-C--:B------:R-:W-:Y:S01]  /*bdc0*/  IADD3 R138, P5, R217, R122.reuse, RZ ;  /* 0x0000007ad98a7210 */ /* 0x080fe20007fbe0ff */
[----:B0-----:R-:W-:Y:S01]  /*bdd0*/  IMAD R41, R119, 0x56, RZ ;  /* 0x0000005677297824 */ /* 0x001fe200078e02ff */
[-C--:B------:R-:W-:Y:S01]  /*bde0*/  LEA.HI.X.SX32 R131, R131, R123.reuse, 0x1, P4 ;  /* 0x0000007b83837211 */ /* 0x080fe200020f0eff */
[----:B------:R-:W-:Y:S01]  /*bdf0*/  IMAD R40, R119, 0xac, RZ ;  /* 0x000000ac77287824 */ /* 0x000fe200078e02ff */
[-C--:B------:R-:W-:Y:S01]  /*be00*/  IADD3 R136, P4, R213, R122.reuse, RZ ;  /* 0x0000007ad5887210 */ /* 0x080fe20007f9e0ff */
[----:B-1----:R-:W-:Y:S01]  /*be10*/  IMAD R3, R119, 0x54, RZ ;  /* 0x0000005477037824 */ /* 0x002fe200078e02ff */
[-C--:B------:R-:W-:Y:S01]  /*be20*/  LEA.HI.X.SX32 R135, R135, R123.reuse, 0x1, P6 ;  /* 0x0000007b87877211 */ /* 0x080fe200030f0eff */
[----:B------:R-:W-:Y:S01]  /*be30*/  IMAD R2, R119, 0xa8, RZ ;  /* 0x000000a877027824 */ /* 0x000fe200078e02ff */
[-C--:B------:R-:W-:Y:S01]  /*be40*/  IADD3 R140, P6, R221, R122.reuse, RZ ;  /* 0x0000007add8c7210 */ /* 0x080fe20007fde0ff */
[----:B--2---:R-:W-:Y:S01]  /*be50*/  IMAD R45, R119, 0x58, RZ ;  /* 0x00000058772d7824 */ /* 0x004fe200078e02ff */
[-C--:B------:R-:W-:Y:S01]  /*be60*/  LEA.HI.X.SX32 R139, R139, R123.reuse, 0x1, P5 ;  /* 0x0000007b8b8b7211 */ /* 0x080fe200028f0eff */
[----:B------:R-:W-:Y:S01]  /*be70*/  IMAD R5, R119, 0x55, RZ ;  /* 0x0000005577057824 */ /* 0x000fe200078e02ff */
[-C--:B------:R-:W-:Y:S01]  /*be80*/  IADD3 R144, P5, R3, R122.reuse, RZ ;  /* 0x0000007a03907210 */ /* 0x080fe20007fbe0ff */
[----:B------:R-:W-:Y:S01]  /*be90*/  IMAD R44, R119, 0xb0, RZ ;  /* 0x000000b0772c7824 */ /* 0x000fe200078e02ff */
[----:B------:R-:W-:Y:S01]  /*bea0*/  LEA.HI.X.SX32 R137, R137, R123, 0x1, P4 ;  /* 0x0000007b89897211 */ /* 0x000fe200020f0eff */
[----:B------:R-:W-:Y:S01]  /*beb0*/  IMAD R55, R119, 0x5d, RZ ;  /* 0x0000005d77377824 */ /* 0x000fe200078e02ff */
[----:B------:R-:W-:-:S02]  /*bec0*/  IADD3 R142, P4, R129, R122, RZ ;  /* 0x0000007a818e7210 */ /* 0x000fc40007f9e0ff */
[-C--:B------:R-:W-:Y:S02]  /*bed0*/  LEA.HI.X.SX32 R141, R141, R123.reuse, 0x1, P6 ;  /* 0x0000007b8d8d7211 */ /* 0x080fe400030f0eff */
[-C--:B------:R-:W-:Y:S02]  /*bee0*/  IADD3 R146, P6, R41, R122.reuse, RZ ;  /* 0x0000007a29927210 */ /* 0x080fe40007fde0ff */
[-C--:B------:R-:W-:Y:S02]  /*bef0*/  LEA.HI.X.SX32 R145, R145, R123.reuse, 0x1, P5 ;  /* 0x0000007b91917211 */ /* 0x080fe400028f0eff */
[-C--:B------:R-:W-:Y:S02]  /*bf00*/  IADD3 R150, P5, R49, R122.reuse, RZ ;  /* 0x0000007a31967210 */ /* 0x080fe40007fbe0ff */
[----:B------:R-:W-:Y:S02]  /*bf10*/  LEA.HI.X.SX32 R143, R143, R123, 0x1, P4 ;  /* 0x0000007b8f8f7211 */ /* 0x000fe400020f0eff */
        /* <DEDUP_REMOVED lines=32> */
[----:B------:R-:W-:Y:S02]  /*c120*/  PRMT R36, R36, 0x7632, R36 ;  /* 0x0000763224247816 */ /* 0x000fe40000000024 */
[-C--:B------:R-:W-:Y:S02]  /*c130*/  IADD3 R182, P6, R113, R122.reuse, RZ ;  /* 0x0000007a71b67210 */ /* 0x080fe40007fde0ff */
[-C--:B------:R-:W-:Y:S01]  /*c140*/  LEA.HI.X.SX32 R181, R181, R123.reuse, 0x1, P5 ;  /* 0x0000007bb5b57211 */ /* 0x080fe200028f0eff */
[----:B------:R0:W-:Y:S01]  /*c150*/  STG.E.U16 [R130.64], R36 ;  /* 0x0000002482007986 */ /* 0x0001e2000c101504 */
[----:B------:R-:W-:Y:S02]  /*c160*/  IADD3 R186, P5, R121, R122, RZ ;  /* 0x0000007a79ba7210 */ /* 0x000fe40007fbe0ff */
[----:B------:R-:W-:Y:S01]  /*c170*/  LEA.HI.X.SX32 R179, R179, R123, 0x1, P4 ;  /* 0x0000007bb3b37211 */ /* 0x000fe200020f0eff */
[----:B-----5:R1:W-:Y:S01]  /*c180*/  STG.E.U16 [R132.64], R32 ;  /* 0x0000002084007986 */ /* 0x0203e2000c101504 */
[----:B------:R-:W-:-:S02]  /*c190*/  PRMT R24, R32, 0x7632, R24 ;  /* 0x0000763220187816 */ /* 0x000fc40000000018 */
[-C--:B------:R-:W-:Y:S02]  /*c1a0*/  IADD3 R184, P4, R117, R122.reuse, RZ ;  /* 0x0000007a75b87210 */ /* 0x080fe40007f9e0ff */
[-C--:B------:R-:W-:Y:S01]  /*c1b0*/  LEA.HI.X.SX32 R183, R183, R123.reuse, 0x1, P6 ;  /* 0x0000007bb7b77211 */ /* 0x080fe200030f0eff */
[----:B------:R2:W-:Y:S01]  /*c1c0*/  STG.E.U16 [R134.64], R24 ;  /* 0x0000001886007986 */ /* 0x0005e2000c101504 */
[-C--:B------:R-:W-:Y:S02]  /*c1d0*/  LEA R188, P6, R119, R122.reuse, 0x7 ;  /* 0x0000007a77bc7211 */ /* 0x080fe400078c38ff */
[----:B0-----:R-:W-:Y:S01]  /*c1e0*/  PRMT R131, R28, 0x7632, R131 ;  /* 0x000076321c837816 */ /* 0x001fe20000000083 */
[----:B------:R-:W-:Y:S01]  /*c1f0*/  STG.E.U16 [R136.64], R28 ;  /* 0x0000001c88007986 */ /* 0x000fe2000c101504 */
[----:B------:R-:W-:Y:S02]  /*c200*/  LEA.HI.X.SX32 R187, R187, R123, 0x1, P5 ;  /* 0x0000007bbbbb7211 */ /* 0x000fe400028f0eff */
[----:B------:R-:W-:Y:S01]  /*c210*/  IADD3 R192, P5, R192, R122, RZ ;  /* 0x0000007ac0c07210 */ /* 0x000fe20007fbe0ff */
[----:B------:R-:W-:Y:S01]  /*c220*/  STG.E.U16 [R138.64], R131 ;  /* 0x000000838a007986 */ /* 0x000fe2000c101504 */
[----:B-1----:R-:W-:-:S02]  /*c230*/  PRMT R133, R25, 0x7632, R133 ;  /* 0x0000763219857816 */ /* 0x002fc40000000085 */
[-C--:B------:R-:W-:Y:S01]  /*c240*/  LEA.HI.X.SX32 R185, R185, R123.reuse, 0x1, P4 ;  /* 0x0000007bb9b97211 */ /* 0x080fe200020f0eff */
[----:B------:R0:W-:Y:S01]  /*c250*/  STG.E.U16 [R140.64], R25 ;  /* 0x000000198c007986 */ /* 0x0001e2000c101504 */
[-C--:B------:R-:W-:Y:S02]  /*c260*/  IADD3 R190, P4, R190, R122.reuse, RZ ;  /* 0x0000007abebe7210 */ /* 0x080fe40007f9e0ff */
[-C--:B------:R-:W-:Y:S01]  /*c270*/  LEA.HI.X.SX32 R189, R189, R123.reuse, 0x1, P6 ;  /* 0x0000007bbdbd7211 */ /* 0x080fe200030f0eff */
[----:B------:R-:W-:Y:S01]  /*c280*/  STG.E.U16 [R142.64], R133 ;  /* 0x000000858e007986 */ /* 0x000fe2000c101504 */
[----:B--2---:R-:W-:Y:S02]  /*c290*/  PRMT R135, R37, 0x7632, R135 ;  /* 0x0000763225877816 */ /* 0x004fe40000000087 */
[----:B------:R-:W-:Y:S01]  /*c2a0*/  IADD3 R194, P6, R194, R122, RZ ;  /* 0x0000007ac2c27210 */ /* 0x000fe20007fde0ff */
[----:B------:R-:W-:Y:S01]  /*c2b0*/  STG.E.U16 [R144.64], R37 ;  /* 0x0000002590007986 */ /* 0x000fe2000c101504 */
[----:B------:R-:W-:-:S02]  /*c2c0*/  LEA.HI.X.SX32 R193, R193, R123, 0x1, P5 ;  /* 0x0000007bc1c17211 */ /* 0x000fc400028f0eff */
[----:B------:R-:W-:Y:S01]  /*c2d0*/  PRMT R32, R33, 0x7632, R32 ;  /* 0x0000763221207816 */ /* 0x000fe20000000020 */
[----:B------:R-:W-:Y:S01]  /*c2e0*/  STG.E.U16 [R146.64], R135 ;  /* 0x0000008792007986 */ /* 0x000fe2000c101504 */
[-C--:B------:R-:W-:Y:S02]  /*c2f0*/  IADD3 R198, P5, R198, R122.reuse, RZ ;  /* 0x0000007ac6c67210 */ /* 0x080fe40007fbe0ff */
[-C--:B------:R-:W-:Y:S01]  /*c300*/  LEA.HI.X.SX32 R191, R191, R123.reuse, 0x1, P4 ;  /* 0x0000007bbfbf7211 */ /* 0x080fe200020f0eff */
[----:B------:R1:W-:Y:S01]  /*c310*/  STG.E.U16 [R148.64], R33 ;  /* 0x0000002194007986 */ /* 0x0003e2000c101504 */
[----:B------:R-:W-:Y:S02]  /*c320*/  PRMT R24, R29, 0x7632, R24 ;  /* 0x000076321d187816 */ /* 0x000fe40000000018 */
[----:B------:R-:W-:Y:S01]  /*c330*/  IADD3 R196, P4, R196, R122, RZ ;  /* 0x0000007ac4c47210 */ /* 0x000fe20007f9e0ff */
[----:B------:R2:W-:Y:S01]  /*c340*/  STG.E.U16 [R150.64], R32 ;  /* 0x0000002096007986 */ /* 0x0005e2000c101504 */
[----:B------:R-:W-:-:S02]  /*c350*/  LEA.HI.X.SX32 R195, R195, R123, 0x1, P6 ;  /* 0x0000007bc3c37211 */ /* 0x000fc400030f0eff */
[-C--:B------:R-:W-:Y:S01]  /*c360*/  IADD3 R200, P6, R200, R122.reuse, RZ ;  /* 0x0000007ac8c87210 */ /* 0x080fe20007fde0ff */
[----:B------:R-:W-:Y:S01]  /*c370*/  STG.E.U16 [R152.64], R29 ;  /* 0x0000001d98007986 */ /* 0x000fe2000c101504 */
[----:B0-----:R-:W-:Y:S02]  /*c380*/  PRMT R25, R26, 0x7632, R25 ;  /* 0x000076321a197816 */ /* 0x001fe40000000019 */
[-C--:B------:R-:W-:Y:S01]  /*c390*/  LEA.HI.X.SX32 R199, R199, R123.reuse, 0x1, P5 ;  /* 0x0000007bc7c77211 */ /* 0x080fe200028f0eff */
[----:B------:R0:W-:Y:S01]  /*c3a0*/  STG.E.U16 [R154.64], R24 ;  /* 0x000000189a007986 */ /* 0x0001e2000c101504 */
[----:B------:R-:W-:Y:S02]  /*c3b0*/  IADD3 R204, P5, R204, R122, RZ ;  /* 0x0000007acccc7210 */ /* 0x000fe40007fbe0ff */
[----:B------:R-:W-:Y:S01]  /*c3c0*/  PRMT R28, R38, 0x7632, R28 ;  /* 0x00007632261c7816 */ /* 0x000fe2000000001c */
[----:B------:R-:W-:Y:S01]  /*c3d0*/  STG.E.U16 [R156.64], R26 ;  /* 0x0000001a9c007986 */ /* 0x000fe2000c101504 */
[----:B------:R-:W-:-:S02]  /*c3e0*/  LEA.HI.X.SX32 R197, R197, R123, 0x1, P4 ;  /* 0x0000007bc5c57211 */ /* 0x000fc400020f0eff */
[-C--:B------:R-:W-:Y:S01]  /*c3f0*/  IADD3 R202, P4, R202, R122.reuse, RZ ;  /* 0x0000007acaca7210 */ /* 0x080fe20007f9e0ff */
[----:B------:R3:W-:Y:S01]  /*c400*/  STG.E.U16 [R158.64], R25 ;  /* 0x000000199e007986 */ /* 0x0007e2000c101504 */
[-C--:B------:R-:W-:Y:S02]  /*c410*/  LEA.HI.X.SX32 R201, R201, R123.reuse, 0x1, P6 ;  /* 0x0000007bc9c97211 */ /* 0x080fe400030f0eff */
[----:B-1----:R-:W-:Y:S01]  /*c420*/  PRMT R33, R34, 0x7632, R33 ;  /* 0x0000763222217816 */ /* 0x002fe20000000021 */
[----:B------:R-:W-:Y:S01]  /*c430*/  STG.E.U16 [R160.64], R38 ;  /* 0x00000026a0007986 */ /* 0x000fe2000c101504 */
[----:B------:R-:W-:Y:S02]  /*c440*/  IADD3 R206, P6, R206, R122, RZ ;  /* 0x0000007acece7210 */ /* 0x000fe40007fde0ff */
[----:B------:R-:W-:Y:S01]  /*c450*/  LEA.HI.X.SX32 R205, R205, R123, 0x1, P5 ;  /* 0x0000007bcdcd7211 */ /* 0x000fe200028f0eff */
[----:B------:R1:W-:Y:S01]  /*c460*/  STG.E.U16 [R162.64], R28 ;  /* 0x0000001ca2007986 */ /* 0x0003e2000c101504 */
[----:B--2---:R-:W-:-:S02]  /*c470*/  PRMT R32, R30, 0x7632, R32 ;  /* 0x000076321e207816 */ /* 0x004fc40000000020 */
[-C--:B------:R-:W-:Y:S01]  /*c480*/  IADD3 R210, P5, R210, R122.reuse, RZ ;  /* 0x0000007ad2d27210 */ /* 0x080fe20007fbe0ff */
[----:B------:R-:W-:Y:S01]  /*c490*/  STG.E.U16 [R164.64], R34 ;  /* 0x00000022a4007986 */ /* 0x000fe2000c101504 */
[-C--:B------:R-:W-:Y:S02]  /*c4a0*/  LEA.HI.X.SX32 R203, R203, R123.reuse, 0x1, P4 ;  /* 0x0000007bcbcb7211 */ /* 0x080fe400020f0eff */
[----:B0-----:R-:W-:Y:S01]  /*c4b0*/  PRMT R24, R27, 0x7632, R24 ;  /* 0x000076321b187816 */ /* 0x001fe20000000018 */
[----:B------:R-:W-:Y:S01]  /*c4c0*/  STG.E.U16 [R166.64], R33 ;  /* 0x00000021a6007986 */ /* 0x000fe2000c101504 */
[-C--:B------:R-:W-:Y:S02]  /*c4d0*/  IADD3 R208, P4, R208, R122.reuse, RZ ;  /* 0x0000007ad0d07210 */ /* 0x080fe40007f9e0ff */
[----:B------:R-:W-:Y:S01]  /*c4e0*/  LEA.HI.X.SX32 R207, R207, R123, 0x1, P6 ;  /* 0x0000007bcfcf7211 */ /* 0x000fe200030f0eff */
[----:B------:R-:W-:Y:S01]  /*c4f0*/  STG.E.U16 [R168.64], R30 ;  /* 0x0000001ea8007986 */ /* 0x000fe2000c101504 */
[----:B------:R-:W-:-:S02]  /*c500*/  IADD3 R212, P6, R212, R122, RZ ;  /* 0x0000007ad4d47210 */ /* 0x000fc40007fde0ff */
[----:B---3--:R-:W-:Y:S01]  /*c510*/  PRMT R25, R39, 0x7632, R25 ;  /* 0x0000763227197816 */ /* 0x008fe20000000019 */
[----:B------:R-:W-:Y:S01]  /*c520*/  STG.E.U16 [R170.64], R32 ;  /* 0x00000020aa007986 */ /* 0x000fe2000c101504 */
[-C--:B------:R-:W-:Y:S02]  /*c530*/  LEA.HI.X.SX32 R211, R211, R123.reuse, 0x1, P5 ;  /* 0x0000007bd3d37211 */ /* 0x080fe400028f0eff */
[-C--:B------:R-:W-:Y:S01]  /*c540*/  IADD3 R216, P5, R216, R122.reuse, RZ ;  /* 0x0000007ad8d87210 */ /* 0x080fe20007fbe0ff */
[----:B------:R0:W-:Y:S01]  /*c550*/  STG.E.U16 [R172.64], R27 ;  /* 0x0000001bac007986 */ /* 0x0001e2000c101504 */
[----:B------:R-:W-:Y:S02]  /*c560*/  PRMT R26, R35, 0x7632, R26 ;  /* 0x00007632231a7816 */ /* 0x000fe4000000001a */
[----:B------:R-:W-:Y:S01]  /*c570*/  LEA.HI.X.SX32 R209, R209, R123, 0x1, P4 ;  /* 0x0000007bd1d17211 */ /* 0x000fe200020f0eff */
[----:B------:R2:W-:Y:S01]  /*c580*/  STG.E.U16 [R174.64], R24 ;  /* 0x00000018ae007986 */ /* 0x0005e2000c101504 */
[----:B------:R-:W-:-:S02]  /*c590*/  IADD3 R214, P4, R214, R122, RZ ;  /* 0x0000007ad6d67210 */ /* 0x000fc40007f9e0ff */
[-C--:B------:R-:W-:Y:S01]  /*c5a0*/  LEA.HI.X.SX32 R213, R213, R123.reuse, 0x1, P6 ;  /* 0x0000007bd5d57211 */ /* 0x080fe200030f0eff */
[----:B------:R-:W-:Y:S01]  /*c5b0*/  STG.E.U16 [R176.64], R39 ;  /* 0x00000027b0007986 */ /* 0x000fe2000c101504 */
[----:B-1----:R-:W-:Y:S02]  /*c5c0*/  PRMT R28, R31, 0x7632, R28 ;  /* 0x000076321f1c7816 */ /* 0x002fe4000000001c */
[-C--:B------:R-:W-:Y:S01]  /*c5d0*/  IADD3 R218, P6, R218, R122.reuse, RZ ;  /* 0x0000007adada7210 */ /* 0x080fe20007fde0ff */
[----:B------:R1:W-:Y:S01]  /*c5e0*/  STG.E.U16 [R178.64], R25 ;  /* 0x00000019b2007986 */ /* 0x0003e2000c101504 */
[----:B------:R-:W-:Y:S02]  /*c5f0*/  LEA.HI.X.SX32 R217, R217, R123, 0x1, P5 ;  /* 0x0000007bd9d97211 */ /* 0x000fe400028f0eff */
[----:B0-----:R-:W-:Y:S01]  /*c600*/  PRMT R27, R12, 0x7632, R27 ;  /* 0x000076320c1b7816 */ /* 0x001fe2000000001b */
[----:B------:R-:W-:Y:S01]  /*c610*/  STG.E.U16 [R180.64], R35 ;  /* 0x00000023b4007986 */ /* 0x000fe2000c101504 */
[----:B------:R-:W-:-:S02]  /*c620*/  IADD3 R126, P5, R126, R122, RZ ;  /* 0x0000007a7e7e7210 */ /* 0x000fc40007fbe0ff */
[-C--:B------:R-:W-:Y:S01]  /*c630*/  LEA.HI.X.SX32 R215, R215, R123.reuse, 0x1, P4 ;  /* 0x0000007bd7d77211 */ /* 0x080fe200020f0eff */
[----:B------:R0:W-:Y:S01]  /*c640*/  STG.E.U16 [R182.64], R26 ;  /* 0x0000001ab6007986 */ /* 0x0001e2000c101504 */
[----:B--2---:R-:W-:Y:S02]  /*c650*/  PRMT R24, R8, 0x7632, R24 ;  /* 0x0000763208187816 */ /* 0x004fe40000000018 */
[-C--:B------:R-:W-:Y:S01]  /*c660*/  IADD3 R220, P4, R220, R122.reuse, RZ ;  /* 0x0000007adcdc7210 */ /* 0x080fe20007f9e0ff */
        /* <DEDUP_REMOVED lines=8> */
[----:B0-----:R-:W-:Y:S01]  /*c6f0*/  PRMT R26, R16, 0x7632, R26 ;  /* 0x00007632101a7816 */ /* 0x001fe2000000001a */
[----:B------:R-:W-:Y:S01]  /*c700*/  STG.E.U16 [R190.64], R27 ;  /* 0x0000001bbe007986 */ /* 0x000fe2000c101504 */
[-C--:B------:R-:W-:Y:S02]  /*c710*/  LEA.HI.X.SX32 R221, R221, R123.reuse, 0x1, P4 ;  /* 0x0000007bdddd7211 */ /* 0x080fe400020f0eff */
[----:B------:R-:W-:Y:S01]  /*c720*/  IADD3 R124, P4, R124, R122, RZ ;  /* 0x0000007a7c7c7210 */ /* 0x000fe20007f9e0ff */
[----:B------:R0:W-:Y:S01]  /*c730*/  STG.E.U16 [R192.64], R8 ;  /* 0x00000008c0007986 */ /* 0x0001e2000c101504 */
[----:B------:R-:W-:-:S02]  /*c740*/  LEA.HI.X.SX32 R129, R129, R123, 0x1, P6 ;  /* 0x0000007b81817211 */ /* 0x000fc400030f0eff */
[-C--:B------:R-:W-:Y:S01]  /*c750*/  IADD3 R4, P6, R4, R122.reuse, RZ ;  /* 0x0000007a04047210 */ /* 0x080fe20007fde0ff */
[----:B------:R-:W-:Y:S01]  /*c760*/  STG.E.U16 [R194.64], R24 ;  /* 0x00000018c2007986 */ /* 0x000fe2000c101504 */
[----:B-1----:R-:W-:Y:S02]  /*c770*/  PRMT R12, R13, 0x7632, R12 ;  /* 0x000076320d0c7816 */ /* 0x002fe4000000000c */
[-C--:B------:R-:W-:Y:S01]  /*c780*/  LEA.HI.X.SX32 R3, R3, R123.reuse, 0x1, P5 ;  /* 0x0000007b03037211 */ /* 0x080fe200028f0eff */
[----:B------:R1:W-:Y:S01]  /*c790*/  STG.E.U16 [R196.64], R20 ;  /* 0x00000014c4007986 */ /* 0x0003e2000c101504 */
[----:B------:R-:W-:Y:S02]  /*c7a0*/  PRMT R28, R9, 0x7632, R28 ;  /* 0x00007632091c7816 */ /* 0x000fe4000000001c */
[----:B------:R-:W-:Y:S01]  /*c7b0*/  IADD3 R42, P5, R42, R122, RZ ;  /* 0x0000007a2a2a7210 */ /* 0x000fe20007fbe0ff */
[----:B------:R-:W-:Y:S01]  /*c7c0*/  STG.E.U16 [R198.64], R25 ;  /* 0x00000019c6007986 */ /* 0x000fe2000c101504 */
[----:B------:R-:W-:-:S02]  /*c7d0*/  LEA.HI.X.SX32 R125, R125, R123, 0x1, P4 ;  /* 0x0000007b7d7d7211 */ /* 0x000fc400020f0eff */
[-C--:B------:R-:W-:Y:S01]  /*c7e0*/  IADD3 R40, P4, R40, R122.reuse, RZ ;  /* 0x0000007a28287210 */ /* 0x080fe20007f9e0ff */
[----:B------:R-:W-:Y:S01]  /*c7f0*/  STG.E.U16 [R200.64], R16 ;  /* 0x00000010c8007986 */ /* 0x000fe2000c101504 */
[-C--:B------:R-:W-:Y:S02]  /*c800*/  LEA.HI.X.SX32 R5, R5, R123.reuse, 0x1, P6 ;  /* 0x0000007b05057211 */ /* 0x080fe400030f0eff */
[-C--:B------:R-:W-:Y:S01]  /*c810*/  IADD3 R44, P6, R44, R122.reuse, RZ ;  /* 0x0000007a2c2c7210 */ /* 0x080fe20007fde0ff */
[----:B------:R-:W-:Y:S01]  /*c820*/  STG.E.U16 [R202.64], R26 ;  /* 0x0000001aca007986 */ /* 0x000fe2000c101504 */
[-C--:B------:R-:W-:Y:S02]  /*c830*/  LEA.HI.X.SX32 R43, R43, R123.reuse, 0x1, P5 ;  /* 0x0000007b2b2b7211 */ /* 0x080fe400028f0eff */
[----:B------:R-:W-:Y:S01]  /*c840*/  IADD3 R48, P5, R48, R122, RZ ;  /* 0x0000007a30307210 */ /* 0x000fe20007fbe0ff */
[----:B------:R2:W-:Y:S01]  /*c850*/  STG.E.U16 [R204.64], R13 ;  /* 0x0000000dcc007986 */ /* 0x0005e2000c101504 */
[----:B------:R-:W-:-:S02]  /*c860*/  LEA.HI.X.SX32 R41, R41, R123, 0x1, P4 ;  /* 0x0000007b29297211 */ /* 0x000fc400020f0eff */
[-C--:B------:R-:W-:Y:S01]  /*c870*/  IADD3 R46, P4, R46, R122.reuse, RZ ;  /* 0x0000007a2e2e7210 */ /* 0x080fe20007f9e0ff */
[----:B------:R-:W-:Y:S01]  /*c880*/  STG.E.U16 [R206.64], R12 ;  /* 0x0000000cce007986 */ /* 0x000fe2000c101504 */
[-C--:B------:R-:W-:Y:S02]  /*c890*/  LEA.HI.X.SX32 R45, R45, R123.reuse, 0x1, P6 ;  /* 0x0000007b2d2d7211 */ /* 0x080fe400030f0eff */
[-C--:B------:R-:W-:Y:S01]  /*c8a0*/  IADD3 R50, P6, R50, R122.reuse, RZ ;  /* 0x0000007a32327210 */ /* 0x080fe20007fde0ff */
[----:B------:R3:W-:Y:S01]  /*c8b0*/  STG.E.U16 [R208.64], R9 ;  /* 0x00000009d0007986 */ /* 0x0007e2000c101504 */
[-C--:B------:R-:W-:Y:S02]  /*c8c0*/  LEA.HI.X.SX32 R49, R49, R123.reuse, 0x1, P5 ;  /* 0x0000007b31317211 */ /* 0x080fe400028f0eff */
[----:B------:R-:W-:Y:S01]  /*c8d0*/  IADD3 R54, P5, R54, R122, RZ ;  /* 0x0000007a36367210 */ /* 0x000fe20007fbe0ff */
[----:B------:R-:W4:Y:S01]  /*c8e0*/  LDS.128 R24, [R231] ;  /* 0x00000000e7187984 */ /* 0x000f220000000c00 */
[----:B------:R-:W-:-:S02]  /*c8f0*/  LEA.HI.X.SX32 R47, R47, R123, 0x1, P4 ;  /* 0x0000007b2f2f7211 */ /* 0x000fc400020f0eff */
[-C--:B------:R-:W-:Y:S01]  /*c900*/  IADD3 R52, P4, R52, R122.reuse, RZ ;  /* 0x0000007a34347210 */ /* 0x080fe20007f9e0ff */
[----:B------:R-:W-:Y:S01]  /*c910*/  STG.E.U16 [R210.64], R28 ;  /* 0x0000001cd2007986 */ /* 0x000fe2000c101504 */
[-C--:B------:R-:W-:Y:S02]  /*c920*/  LEA.HI.X.SX32 R51, R51, R123.reuse, 0x1, P6 ;  /* 0x0000007b33337211 */ /* 0x080fe400030f0eff */
[-C--:B------:R-:W-:Y:S01]  /*c930*/  IADD3 R56, P6, R56, R122.reuse, RZ ;  /* 0x0000007a38387210 */ /* 0x080fe20007fde0ff */
[----:B------:R-:W5:Y:S01]  /*c940*/  LDS.128 R28, [R230] ;  /* 0x00000000e61c7984 */ /* 0x000f620000000c00 */
[-C--:B------:R-:W-:Y:S02]  /*c950*/  LEA.HI.X.SX32 R55, R55, R123.reuse, 0x1, P5 ;  /* 0x0000007b37377211 */ /* 0x080fe400028f0eff */
[----:B------:R-:W-:Y:S01]  /*c960*/  IADD3 R60, P5, R60, R122, RZ ;  /* 0x0000007a3c3c7210 */ /* 0x000fe20007fbe0ff */
[----:B------:R-:W4:Y:S01]  /*c970*/  LDS.128 R32, [R227] ;  /* 0x00000000e3207984 */ /* 0x000f220000000c00 */
[----:B------:R-:W-:-:S02]  /*c980*/  LEA.HI.X.SX32 R53, R53, R123, 0x1, P4 ;  /* 0x0000007b35357211 */ /* 0x000fc400020f0eff */
[-C--:B------:R-:W-:Y:S01]  /*c990*/  IADD3 R58, P4, R58, R122.reuse, RZ ;  /* 0x0000007a3a3a7210 */ /* 0x080fe20007f9e0ff */
[----:B------:R-:W4:Y:S01]  /*c9a0*/  LDS.128 R36, [R226] ;  /* 0x00000000e2247984 */ /* 0x000f220000000c00 */
[-C--:B------:R-:W-:Y:S02]  /*c9b0*/  LEA.HI.X.SX32 R57, R57, R123.reuse, 0x1, P6 ;  /* 0x0000007b39397211 */ /* 0x080fe400030f0eff */
[-C--:B------:R-:W-:Y:S01]  /*c9c0*/  IADD3 R62, P6, R62, R122.reuse, RZ ;  /* 0x0000007a3e3e7210 */ /* 0x080fe20007fde0ff */
[----:B------:R-:W-:Y:S01]  /*c9d0*/  STG.E.U16 [R212.64], R21 ;  /* 0x00000015d4007986 */ /* 0x000fe2000c101504 */
[-C--:B------:R-:W-:Y:S02]  /*c9e0*/  LEA.HI.X.SX32 R61, R61, R123.reuse, 0x1, P5 ;  /* 0x0000007b3d3d7211 */ /* 0x080fe400028f0eff */
[----:B------:R-:W-:Y:S02]  /*c9f0*/  IADD3 R66, P5, R66, R122, RZ ;  /* 0x0000007a42427210 */ /* 0x000fe40007fbe0ff */
[----:B------:R-:W-:-:S02]  /*ca00*/  LEA.HI.X.SX32 R59, R59, R123, 0x1, P4 ;  /* 0x0000007b3b3b7211 */ /* 0x000fc400020f0eff */
[-C--:B------:R-:W-:Y:S02]  /*ca10*/  IADD3 R64, P4, R64, R122.reuse, RZ ;  /* 0x0000007a40407210 */ /* 0x080fe40007f9e0ff */
[-C--:B------:R-:W-:Y:S02]  /*ca20*/  LEA.HI.X.SX32 R63, R63, R123.reuse, 0x1, P6 ;  /* 0x0000007b3f3f7211 */ /* 0x080fe400030f0eff */
[----:B0-----:R-:W-:Y:S02]  /*ca30*/  PRMT R8, R21, 0x7632, R8 ;  /* 0x0000763215087816 */ /* 0x001fe40000000008 */
[----:B------:R-:W-:Y:S02]  /*ca40*/  IADD3 R68, P6, R68, R122, RZ ;  /* 0x0000007a44447210 */ /* 0x000fe40007fde0ff */
[----:B------:R-:W-:Y:S01]  /*ca50*/  LEA.HI.X.SX32 R67, R67, R123, 0x1, P5 ;  /* 0x0000007b43437211 */ /* 0x000fe200028f0eff */
[----:B------:R0:W-:Y:S01]  /*ca60*/  STG.E.U16 [R214.64], R8 ;  /* 0x00000008d6007986 */ /* 0x0001e2000c101504 */
[----:B-1----:R-:W-:-:S02]  /*ca70*/  PRMT R20, R17, 0x7632, R20 ;  /* 0x0000763211147816 */ /* 0x002fc40000000014 */
[-C--:B------:R-:W-:Y:S01]  /*ca80*/  IADD3 R72, P5, R72, R122.reuse, RZ ;  /* 0x0000007a48487210 */ /* 0x080fe20007fbe0ff */
[----:B------:R-:W-:Y:S01]  /*ca90*/  STG.E.U16 [R216.64], R17 ;  /* 0x00000011d8007986 */ /* 0x000fe2000c101504 */
[-C--:B------:R-:W-:Y:S02]  /*caa0*/  LEA.HI.X.SX32 R65, R65, R123.reuse, 0x1, P4 ;  /* 0x0000007b41417211 */ /* 0x080fe400020f0eff */
[----:B--2---:R-:W-:Y:S01]  /*cab0*/  PRMT R13, R14, 0x7632, R13 ;  /* 0x000076320e0d7816 */ /* 0x004fe2000000000d */
        /* <DEDUP_REMOVED lines=9> */
[----:B------:R-:W-:Y:S01]  /*cb50*/  STG.E.U16 [R128.64], R10 ;  /* 0x0000000a80007986 */ /* 0x000fe2000c101504 */
[----:B------:R-:W-:Y:S02]  /*cb60*/  LEA.HI.X.SX32 R71, R71, R123, 0x1, P4 ;  /* 0x0000007b47477211 */ /* 0x000fe400020f0eff */
[----:B0-----:R-:W-:Y:S01]  /*cb70*/  PRMT R8, R22, 0x7632, R8 ;  /* 0x0000763216087816 */ /* 0x001fe20000000008 */
[----:B------:R-:W-:Y:S01]  /*cb80*/  STG.E.U16 [R124.64], R9 ;  /* 0x000000097c007986 */ /* 0x000fe2000c101504 */
[----:B------:R-:W-:-:S02]  /*cb90*/  IADD3 R76, P4, R76, R122, RZ ;  /* 0x0000007a4c4c7210 */ /* 0x000fc40007f9e0ff */
[-C--:B------:R-:W-:Y:S01]  /*cba0*/  LEA.HI.X.SX32 R75, R75, R123.reuse, 0x1, P6 ;  /* 0x0000007b4b4b7211 */ /* 0x080fe200030f0eff */
[----:B------:R0:W-:Y:S01]  /*cbb0*/  STG.E.U16 [R2.64], R22 ;  /* 0x0000001602007986 */ /* 0x0001e2000c101504 */
[-C--:B------:R-:W-:Y:S02]  /*cbc0*/  IADD3 R80, P6, R80, R122.reuse, RZ ;  /* 0x0000007a50507210 */ /* 0x080fe40007fde0ff */
[----:B------:R-:W-:Y:S01]  /*cbd0*/  PRMT R21, R18, 0x7632, R21 ;  /* 0x0000763212157816 */ /* 0x000fe20000000015 */
[----:B------:R1:W-:Y:S01]  /*cbe0*/  STG.E.U16 [R4.64], R8 ;  /* 0x0000000804007986 */ /* 0x0003e2000c101504 */
[-C--:B------:R-:W-:Y:S02]  /*cbf0*/  LEA.HI.X.SX32 R79, R79, R123.reuse, 0x1, P5 ;  /* 0x0000007b4f4f7211 */ /* 0x080fe400028f0eff */
[----:B------:R-:W-:Y:S01]  /*cc00*/  IADD3 R84, P5, R84, R122, RZ ;  /* 0x0000007a54547210 */ /* 0x000fe20007fbe0ff */
[----:B------:R-:W-:Y:S01]  /*cc10*/  STG.E.U16 [R40.64], R18 ;  /* 0x0000001228007986 */ /* 0x000fe2000c101504 */
[----:B------:R-:W-:-:S02]  /*cc20*/  LEA.HI.X.SX32 R77, R77, R123, 0x1, P4 ;  /* 0x0000007b4d4d7211 */ /* 0x000fc400020f0eff */
[-C--:B------:R-:W-:Y:S01]  /*cc30*/  IADD3 R82, P4, R82, R122.reuse, RZ ;  /* 0x0000007a52527210 */ /* 0x080fe20007f9e0ff */
[----:B------:R-:W-:Y:S01]  /*cc40*/  STG.E.U16 [R42.64], R21 ;  /* 0x000000152a007986 */ /* 0x000fe2000c101504 */
[----:B0-----:R-:W-:Y:S02]  /*cc50*/  PRMT R3, R15, 0x7632, R3 ;  /* 0x000076320f037816 */ /* 0x001fe40000000003 */
[-C--:B------:R-:W-:Y:S01]  /*cc60*/  LEA.HI.X.SX32 R81, R81, R123.reuse, 0x1, P6 ;  /* 0x0000007b51517211 */ /* 0x080fe200030f0eff */
[----:B------:R-:W-:Y:S01]  /*cc70*/  STG.E.U16 [R44.64], R15 ;  /* 0x0000000f2c007986 */ /* 0x000fe2000c101504 */
[----:B-1----:R-:W-:Y:S02]  /*cc80*/  PRMT R5, R11, 0x7632, R5 ;  /* 0x000076320b057816 */ /* 0x002fe40000000005 */
[----:B------:R-:W-:Y:S01]  /*cc90*/  IADD3 R86, P6, R86, R122, RZ ;  /* 0x0000007a56567210 */ /* 0x000fe20007fde0ff */
[----:B------:R5:W-:Y:S01]  /*cca0*/  STG.E.U16 [R46.64], R3 ;  /* 0x000000032e007986 */ /* 0x000be2000c101504 */
        /* <DEDUP_REMOVED lines=8> */
[----:B------:R-:W-:Y:S01]  /*cd30*/  STG.E.U16 [R52.64], R23 ;  /* 0x0000001734007986 */ /* 0x000fe2000c101504 */
[----:B------:R-:W-:-:S02]  /*cd40*/  LEA.HI.X.SX32 R87, R87, R123, 0x1, P6 ;  /* 0x0000007b57577211 */ /* 0x000fc400030f0eff */
[-C--:B------:R-:W-:Y:S01]  /*cd50*/  IADD3 R92, P6, R92, R122.reuse, RZ ;  /* 0x0000007a5c5c7210 */ /* 0x080fe20007fde0ff */
[----:B------:R1:W-:Y:S01]  /*cd60*/  STG.E.U16 [R54.64], R2 ;  /* 0x0000000236007986 */ /* 0x0003e2000c101504 */
[----:B----4-:R-:W-:Y:S02]  /*cd70*/  PRMT R8, R24, 0x7632, R8 ;  /* 0x0000763218087816 */ /* 0x010fe40000000008 */
[-C--:B------:R-:W-:Y:S01]  /*cd80*/  LEA.HI.X.SX32 R91, R91, R123.reuse, 0x1, P5 ;  /* 0x0000007b5b5b7211 */ /* 0x080fe200028f0eff */
[----:B------:R-:W-:Y:S01]  /*cd90*/  STG.E.U16 [R56.64], R19 ;  /* 0x0000001338007986 */ /* 0x000fe2000c101504 */
[----:B------:R-:W-:Y:S02]  /*cda0*/  IADD3 R96, P5, R96, R122, RZ ;  /* 0x0000007a60607210 */ /* 0x000fe40007fbe0ff */
[----:B-----5:R-:W-:Y:S01]  /*cdb0*/  PRMT R3, R28, 0x7632, R3 ;  /* 0x000076321c037816 */ /* 0x020fe20000000003 */
[----:B------:R2:W-:Y:S01]  /*cdc0*/  STG.E.U16 [R58.64], R4 ;  /* 0x000000043a007986 */ /* 0x0005e2000c101504 */
[----:B------:R-:W-:-:S02]  /*cdd0*/  LEA.HI.X.SX32 R89, R89, R123, 0x1, P4 ;  /* 0x0000007b59597211 */ /* 0x000fc400020f0eff */
[-C--:B------:R-:W-:Y:S01]  /*cde0*/  IADD3 R94, P4, R94, R122.reuse, RZ ;  /* 0x0000007a5e5e7210 */ /* 0x080fe20007f9e0ff */
[----:B------:R-:W-:Y:S01]  /*cdf0*/  STG.E.U16 [R60.64], R24 ;  /* 0x000000183c007986 */ /* 0x000fe2000c101504 */
[-C--:B------:R-:W-:Y:S02]  /*ce00*/  LEA.HI.X.SX32 R93, R93, R123.reuse, 0x1, P6 ;  /* 0x0000007b5d5d7211 */ /* 0x080fe400030f0eff */
[----:B0-----:R-:W-:Y:S01]  /*ce10*/  PRMT R5, R32, 0x7632, R5 ;  /* 0x0000763220057816 */ /* 0x001fe20000000005 */
[----:B------:R-:W-:Y:S01]  /*ce20*/  STG.E.U16 [R62.64], R8 ;  /* 0x000000083e007986 */ /* 0x000fe2000c101504 */
[----:B------:R-:W-:Y:S02]  /*ce30*/  IADD3 R98, P6, R98, R122, RZ ;  /* 0x0000007a62627210 */ /* 0x000fe40007fde0ff */
[----:B------:R-:W-:Y:S01]  /*ce40*/  LEA.HI.X.SX32 R97, R97, R123, 0x1, P5 ;  /* 0x0000007b61617211 */ /* 0x000fe200028f0eff */
[----:B------:R-:W-:Y:S01]  /*ce50*/  STG.E.U16 [R64.64], R28 ;  /* 0x0000001c40007986 */ /* 0x000fe2000c101504 */
        /* <DEDUP_REMOVED lines=8> */
[----:B------:R0:W-:Y:S01]  /*cee0*/  STG.E.U16 [R70.64], R5 ;  /* 0x0000000546007986 */ /* 0x0001e2000c101504 */
[----:B------:R-:W-:-:S02]  /*cef0*/  IADD3 R104, P6, R249, R122, RZ ;  /* 0x0000007af9687210 */ /* 0x000fc40007fde0ff */
[----:B------:R-:W-:Y:S01]  /*cf00*/  PRMT R41, R29, 0x7632, R41 ;  /* 0x000076321d297816 */ /* 0x000fe20000000029 */
[----:B------:R-:W-:Y:S01]  /*cf10*/  STG.E.U16 [R72.64], R36 ;  /* 0x0000002448007986 */ /* 0x000fe2000c101504 */
[-C--:B------:R-:W-:Y:S02]  /*cf20*/  LEA.HI.X.SX32 R103, R103, R123.reuse, 0x1, P5 ;  /* 0x0000007b67677211 */ /* 0x080fe400028f0eff */
[-C--:B------:R-:W-:Y:S01]  /*cf30*/  IADD3 R108, P5, R245, R122.reuse, RZ ;  /* 0x0000007af56c7210 */ /* 0x080fe20007fbe0ff */
[----:B------:R1:W-:Y:S01]  /*cf40*/  STG.E.U16 [R74.64], R2 ;  /* 0x000000024a007986 */ /* 0x0003e2000c101504 */
[----:B------:R-:W-:Y:S02]  /*cf50*/  PRMT R43, R33, 0x7632, R43 ;  /* 0x00007632212b7816 */ /* 0x000fe4000000002b */
[-C--:B------:R-:W-:Y:S01]  /*cf60*/  LEA.HI.X.SX32 R101, R101, R123.reuse, 0x1, P4 ;  /* 0x0000007b65657211 */ /* 0x080fe200020f0eff */
[----:B------:R-:W-:Y:S01]  /*cf70*/  STG.E.U16 [R76.64], R25 ;  /* 0x000000194c007986 */ /* 0x000fe2000c101504 */
[----:B------:R-:W-:Y:S01]  /*cf80*/  IADD3 R106, P4, R247, R122, RZ ;  /* 0x0000007af76a7210 */ /* 0x000fe20007f9e0ff */
[----:B0-----:R-:W-:Y:S01]  /*cf90*/  IMAD.HI R5, R232, 0x4, RZ ;  /* 0x00000004e8057827 */ /* 0x001fe200078e02ff */
[----:B------:R-:W-:Y:S01]  /*cfa0*/  LEA.HI.X.SX32 R105, R105, R123, 0x1, P6 ;  /* 0x0000007b69697211 */ /* 0x000fe200030f0eff */
[----:B------:R0:W-:Y:S01]  /*cfb0*/  STG.E.U16 [R78.64], R4 ;  /* 0x000000044e007986 */ /* 0x0001e2000c101504 */
[----:B------:R-:W-:-:S02]  /*cfc0*/  PRMT R45, R37, 0x7632, R45 ;  /* 0x00007632252d7816 */ /* 0x000fc4000000002d */
[-C--:B------:R-:W-:Y:S01]  /*cfd0*/  IADD3 R110, P6, R243, R122.reuse, RZ ;  /* 0x0000007af36e7210 */ /* 0x080fe20007fde0ff */
[----:B------:R-:W-:Y:S01]  /*cfe0*/  STG.E.U16 [R80.64], R29 ;  /* 0x0000001d50007986 */ /* 0x000fe2000c101504 */
[-C--:B------:R-:W-:Y:S02]  /*cff0*/  LEA.HI.X.SX32 R109, R109, R123.reuse, 0x1, P5 ;  /* 0x0000007b6d6d7211 */ /* 0x080fe400028f0eff */
[----:B------:R-:W-:Y:S01]  /*d000*/  PRMT R47, R26, 0x7632, R47 ;  /* 0x000076321a2f7816 */ /* 0x000fe2000000002f */
[----:B------:R-:W-:Y:S01]  /*d010*/  STG.E.U16 [R82.64], R41 ;  /* 0x0000002952007986 */ /* 0x000fe2000c101504 */
[----:B------:R-:W-:Y:S02]  /*d020*/  IADD3 R114, P5, R239, R122, RZ ;  /* 0x0000007aef727210 */ /* 0x000fe40007fbe0ff */
[----:B------:R-:W-:Y:S01]  /*d030*/  LEA.HI.X.SX32 R107, R107, R123, 0x1, P4 ;  /* 0x0000007b6b6b7211 */ /* 0x000fe200020f0eff */
[----:B------:R-:W-:Y:S01]  /*d040*/  STG.E.U16 [R84.64], R33 ;  /* 0x0000002154007986 */ /* 0x000fe2000c101504 */
[----:B------:R-:W-:-:S02]  /*d050*/  PRMT R49, R30, 0x7632, R49 ;  /* 0x000076321e317816 */ /* 0x000fc40000000031 */
[-C--:B------:R-:W-:Y:S01]  /*d060*/  IADD3 R112, P4, R241, R122.reuse, RZ ;  /* 0x0000007af1707210 */ /* 0x080fe20007f9e0ff */
[----:B------:R-:W-:Y:S01]  /*d070*/  STG.E.U16 [R86.64], R43 ;  /* 0x0000002b56007986 */ /* 0x000fe2000c101504 */
[-C--:B------:R-:W-:Y:S02]  /*d080*/  LEA.HI.X.SX32 R111, R111, R123.reuse, 0x1, P6 ;  /* 0x0000007b6f6f7211 */ /* 0x080fe400030f0eff */
[-C--:B------:R-:W-:Y:S01]  /*d090*/  IADD3 R116, P6, R237, R122.reuse, RZ ;  /* 0x0000007aed747210 */ /* 0x080fe20007fde0ff */
[----:B------:R-:W-:Y:S01]  /*d0a0*/  STG.E.U16 [R88.64], R37 ;  /* 0x0000002558007986 */ /* 0x000fe2000c101504 */
[----:B------:R-:W-:Y:S01]  /*d0b0*/  PRMT R51, R34, 0x7632, R51 ;  /* 0x0000763222337816 */ /* 0x000fe20000000033 */
[----:B------:R-:W-:Y:S01]  /*d0c0*/  IMAD R237, R119, 0xfe, RZ ;  /* 0x000000fe77ed7824 */ /* 0x000fe200078e02ff */
[-C--:B------:R-:W-:Y:S01]  /*d0d0*/  LEA.HI.X.SX32 R115, R115, R123.reuse, 0x1, P5 ;  /* 0x0000007b73737211 */ /* 0x080fe200028f0eff */
[----:B------:R-:W-:Y:S01]  /*d0e0*/  STG.E.U16 [R90.64], R45 ;  /* 0x0000002d5a007986 */ /* 0x000fe2000c101504 */
[----:B------:R-:W-:Y:S01]  /*d0f0*/  IADD3 R120, P5, R233, R122, RZ ;  /* 0x0000007ae9787210 */ /* 0x000fe20007fbe0ff */
[----:B------:R-:W-:Y:S01]  /*d100*/  IMAD R233, R119, 0x7d, RZ ;  /* 0x0000007d77e97824 */ /* 0x000fe200078e02ff */
[----:B------:R-:W-:Y:S01]  /*d110*/  PRMT R53, R38, 0x7632, R53 ;  /* 0x0000763226357816 */ /* 0x000fe20000000035 */
[----:B------:R-:W-:Y:S01]  /*d120*/  STG.E.U16 [R92.64], R26 ;  /* 0x0000001a5c007986 */ /* 0x000fe2000c101504 */
[----:B------:R-:W-:-:S02]  /*d130*/  LEA.HI.X.SX32 R113, R113, R123, 0x1, P4 ;  /* 0x0000007b71717211 */ /* 0x000fc400020f0eff */
[-C--:B------:R-:W-:Y:S01]  /*d140*/  IADD3 R118, P4, R235, R122.reuse, RZ ;  /* 0x0000007aeb767210 */ /* 0x080fe20007f9e0ff */
[----:B------:R-:W-:Y:S01]  /*d150*/  STG.E.U16 [R94.64], R47 ;  /* 0x0000002f5e007986 */ /* 0x000fe2000c101504 */
[----:B------:R-:W-:Y:S02]  /*d160*/  PRMT R55, R27, 0x7632, R55 ;  /* 0x000076321b377816 */ /* 0x000fe40000000037 */
[----:B------:R-:W-:Y:S01]  /*d170*/  LEA.HI.X.SX32 R117, R117, R123, 0x1, P6 ;  /* 0x0000007b75757211 */ /* 0x000fe200030f0eff */
[----:B------:R-:W-:Y:S01]  /*d180*/  STG.E.U16 [R96.64], R30 ;  /* 0x0000001e60007986 */ /* 0x000fe2000c101504 */
[----:B------:R-:W-:Y:S02]  /*d190*/  IADD3 R122, P6, R237, R122, RZ ;  /* 0x0000007aed7a7210 */ /* 0x000fe40007fde0ff */
[----:B------:R-:W-:Y:S01]  /*d1a0*/  LEA R235, R119, -R119, 0x7 ;  /* 0x8000007777eb7211 */ /* 0x000fe200078e38ff */
[----:B------:R-:W-:Y:S01]  /*d1b0*/  STG.E.U16 [R98.64], R49 ;  /* 0x0000003162007986 */ /* 0x000fe2000c101504 */
[----:B------:R-:W-:-:S02]  /*d1c0*/  PRMT R57, R31, 0x7632, R57 ;  /* 0x000076321f397816 */ /* 0x000fc40000000039 */
[-C--:B------:R-:W-:Y:S01]  /*d1d0*/  LEA.HI.X.SX32 R119, R233, R123.reuse, 0x1, P4 ;  /* 0x0000007be9777211 */ /* 0x080fe200020f0eff */
[----:B------:R-:W-:Y:S01]  /*d1e0*/  STG.E.U16 [R100.64], R34 ;  /* 0x0000002264007986 */ /* 0x000fe2000c101504 */
[----:B------:R-:W-:Y:S02]  /*d1f0*/  PRMT R59, R35, 0x7632, R59 ;  /* 0x00007632233b7816 */ /* 0x000fe4000000003b */
[-C--:B------:R-:W-:Y:S01]  /*d200*/  LEA.HI.X.SX32 R121, R121, R123.reuse, 0x1, P5 ;  /* 0x0000007b79797211 */ /* 0x080fe200028f0eff */
[----:B------:R-:W-:Y:S01]  /*d210*/  STG.E.U16 [R102.64], R51 ;  /* 0x0000003366007986 */ /* 0x000fe2000c101504 */
[----:B------:R-:W-:Y:S02]  /*d220*/  LEA.HI.X.SX32 R123, R235, R123, 0x1, P6 ;  /* 0x0000007beb7b7211 */ /* 0x000fe400030f0eff */
[----:B------:R-:W-:Y:S01]  /*d230*/  PRMT R61, R39, 0x7632, R61 ;  /* 0x00007632273d7816 */ /* 0x000fe2000000003d */
[----:B------:R-:W-:Y:S01]  /*d240*/  STG.E.U16 [R104.64], R38 ;  /* 0x0000002668007986 */ /* 0x000fe2000c101504 */
[----:B-1----:R-:W-:-:S02]  /*d250*/  FSEL R2, R223, -INF , P2 ;  /* 0xff800000df027808 */ /* 0x002fc40001000000 */
[----:B------:R-:W-:Y:S01]  /*d260*/  FSEL R3, R222, -INF , P1 ;  /* 0xff800000de037808 */ /* 0x000fe20000800000 */
[----:B------:R-:W-:Y:S01]  /*d270*/  STG.E.U16 [R106.64], R53 ;  /* 0x000000356a007986 */ /* 0x000fe2000c101504 */
[----:B------:R-:W-:Y:S01]  /*d280*/  LOP3.LUT R9, R236, 0xf8, RZ, 0xc0, !PT ;  /* 0x000000f8ec097812 */ /* 0x000fe200078ec0ff */
[----:B------:R-:W-:Y:S01]  /*d290*/  FFMA R7, R2, 0.69314718246459960938, R7 ;  /* 0x3f31721802077823 */ /* 0x000fe20000000007 */
[----:B------:R-:W-:Y:S01]  /*d2a0*/  SHF.L.U32 R8, R232, 0x2, RZ ;  /* 0x00000002e8087819 */ /* 0x000fe200000006ff */
[----:B------:R-:W-:Y:S01]  /*d2b0*/  STG.E.U16 [R108.64], R27 ;  /* 0x0000001b6c007986 */ /* 0x000fe2000c101504 */
[----:B------:R-:W-:Y:S02]  /*d2c0*/  FFMA R228, R3, 0.69314718246459960938, R228 ;  /* 0x3f31721803e47823 */ /* 0x000fe400000000e4 */
[----:B------:R-:W-:Y:S01]  /*d2d0*/  IMAD R2, R234, c[0x0][0x1cc], RZ ;  /* 0x00007300ea027a24 */ /* 0x000fe200078e02ff */
[----:B------:R-:W-:Y:S03]  /*d2e0*/  STG.E.U16 [R110.64], R55 ;  /* 0x000000376e007986 */ /* 0x000fe6000c101504 */
[C---:B0-----:R-:W-:Y:S01]  /*d2f0*/  IMAD.HI R4, R2.reuse, 0x4, RZ ;  /* 0x0000000402047827 */ /* 0x041fe200078e02ff */
[----:B------:R-:W-:Y:S01]  /*d300*/  STG.E.U16 [R112.64], R31 ;  /* 0x0000001f70007986 */ /* 0x000fe2000c101504 */
[----:B------:R-:W-:-:S03]  /*d310*/  SHF.L.U32 R3, R2, 0x2, RZ ;  /* 0x0000000202037819 */ /* 0x000fc600000006ff */
[----:B------:R-:W-:Y:S01]  /*d320*/  STG.E.U16 [R114.64], R57 ;  /* 0x0000003972007986 */ /* 0x000fe2000c101504 */
[----:B------:R-:W-:-:S03]  /*d330*/  IADD3 R2, P0, P1, R8, c[0x0][0x180], R3 ;  /* 0x0000600008027a10 */ /* 0x000fc6000791e003 */
[----:B------:R-:W-:Y:S01]  /*d340*/  STG.E.U16 [R116.64], R35 ;  /* 0x0000002374007986 */ /* 0x000fe2000c101504 */
[----:B------:R-:W-:-:S03]  /*d350*/  IADD3.X R3, R5, c[0x0][0x184], R4, P0, P1 ;  /* 0x0000610005037a10 */ /* 0x000fc600007e2404 */
[----:B------:R-:W-:Y:S04]  /*d360*/  STG.E.U16 [R118.64], R59 ;  /* 0x0000003b76007986 */ /* 0x000fe8000c101504 */
[----:B------:R-:W-:Y:S04]  /*d370*/  STG.E.U16 [R120.64], R39 ;  /* 0x0000002778007986 */ /* 0x000fe8000c101504 */
[----:B------:R-:W-:Y:S04]  /*d380*/  STG.E.U16 [R122.64], R61 ;  /* 0x0000003d7a007986 */ /* 0x000fe8000c101504 */
[----:B------:R-:W-:Y:S06]  /*d390*/  BAR.SYNC.DEFER_BLOCKING 0x0 ;  /* 0x0000000000007b1d */ /* 0x000fec0000010000 */
[----:B------:R-:W-:Y:S04]  /*d3a0*/  STS.64 [R9], R6 ;  /* 0x0000000609007388 */ /* 0x000fe80000000a00 */
[----:B------:R-:W-:Y:S04]  /*d3b0*/  STS.64 [R9+0x100], R228 ;  /* 0x000100e409007388 */ /* 0x000fe80000000a00 */
[----:B------:R-:W-:Y:S06]  /*d3c0*/  BAR.SYNC.DEFER_BLOCKING 0x0 ;  /* 0x0000000000007b1d */ /* 0x000fec0000010000 */
[----:B------:R-:W0:Y:S04]  /*d3d0*/  LDS R11, [R0] ;  /* 0x00000000000b7984 */ /* 0x000e280000000800 */
[----:B0-----:R-:W-:Y:S01]  /*d3e0*/  STG.E [R2.64], R11 ;  /* 0x0000000b02007986 */ /* 0x001fe2000c101904 */
[----:B------:R-:W-:Y:S05]  /*d3f0*/  EXIT ;  /* 0x000000000000794d */ /* 0x000fea0003800000 */
.L_x_2:
[----:B------:R-:W-:-:S00]  /*d400*/  BRA `(.L_x_2) ;  /* 0xfffffff000007947 */ /* 0x000fc0000383ffff */
[----:B------:R-:W-:-:S00]  /*d410*/  NOP ;  /* 0x0000000000007918 */ /* 0x000fc00000000000 */
        /* <DEDUP_REMOVED lines=14> */
.L_x_3:


//--------------------- .nv.global.init           --------------------------
	.section	.nv.global.init,"aw",@progbits
.nv.global.init:
	.type		_$_str,@object
	.size		_$_str,(.L_0 - _$_str)
_$_str:
        /*0000*/ 	.byte	0x5f, 0x5f, 0x43, 0x55, 0x44, 0x41, 0x5f, 0x46, 0x54, 0x5a, 0x00
.L_0:


//--------------------- .nv.shared.attn_fwd       --------------------------
	.section	.nv.shared.attn_fwd,"aw",@nobits
	.sectionflags	@""
	.align	16
